	.target	sm_90a

	.elftype	@"ET_EXEC"


//--------------------- .note.nv.tkinfo           --------------------------
	.section	.note.nv.tkinfo,"",@"SHT_NOTE"
	.sectionflags	@"SHF_NOTE_NV_TKINFO"
	.tkinfo
        /*0018*/ 	.word	0x00000002
        /*0030*/ 	.string	""
        /*0030*/ 	.string	"ptxas"
        /*0030*/ 	.string	"Cuda compilation tools, release 13.0, V13.0.88"
        /*0030*/ 	.string	"Build cuda_13.0.r13.0/compiler.36424714_0"
        /*0030*/ 	.string	"-v  -suppress-debug-info  -lineinfo  -arch sm_90a "



//--------------------- .note.nv.cuinfo           --------------------------
	.section	.note.nv.cuinfo,"",@"SHT_NOTE"
	.sectionflags	@"SHF_NOTE_NV_CUINFO"
        /*0018*/ 	.short	0x0002
        /*001a*/ 	.short	0x005a
        /*001c*/ 	.short	0x0082
	.zero		2


//--------------------- .nv.info                  --------------------------
	.section	.nv.info,"",@"SHT_CUDA_INFO"
	.align	4


	//----- nvinfo : EIATTR_REGCOUNT
	.align		4
        /*0000*/ 	.byte	0x04, 0x2f
        /*0002*/ 	.short	(.L_1 - .L_0)
	.align		4
.L_0:
        /*0004*/ 	.word	index@(gluon_wgmma)
        /*0008*/ 	.word	0x0000009a


	//----- nvinfo : EIATTR_FRAME_SIZE
	.align		4
.L_1:
        /*000c*/ 	.byte	0x04, 0x11
        /*000e*/ 	.short	(.L_3 - .L_2)
	.align		4
.L_2:
        /*0010*/ 	.word	index@(gluon_wgmma)
        /*0014*/ 	.word	0x00000000


	//----- nvinfo : EIATTR_MIN_STACK_SIZE
	.align		4
.L_3:
        /*0018*/ 	.byte	0x04, 0x12
        /*001a*/ 	.short	(.L_5 - .L_4)
	.align		4
.L_4:
        /*001c*/ 	.word	index@(gluon_wgmma)
        /*0020*/ 	.word	0x00000000
.L_5:


//--------------------- .nv.compat                --------------------------
	.section	.nv.compat,"",@"SHT_CUDA_COMPAT_INFO"
	.align	4
        /*0000*/ 	.byte	0x02, 0x09, 0x01, 0x00, 0x02, 0x02, 0x04, 0x00, 0x02, 0x05, 0x05, 0x00, 0x03, 0x07, 0x01, 0x01
        /*0010*/ 	.byte	0x02, 0x03, 0x03, 0x00, 0x02, 0x06, 0x01, 0x00, 0x04, 0x0b, 0x08, 0x00, 0x00, 0x00, 0x00, 0x00
        /*0020*/ 	.byte	0x00, 0x00, 0x00, 0x00


//--------------------- .nv.info.gluon_wgmma      --------------------------
	.section	.nv.info.gluon_wgmma,"",@"SHT_CUDA_INFO"
	.sectionflags	@""
	.align	4


	//----- nvinfo : EIATTR_CUDA_API_VERSION
	.align		4
        /*0000*/ 	.byte	0x04, 0x37
        /*0002*/ 	.short	(.L_7 - .L_6)
.L_6:
        /*0004*/ 	.word	0x00000082


	//----- nvinfo : EIATTR_KPARAM_INFO
	.align		4
.L_7:
        /*0008*/ 	.byte	0x04, 0x17
        /*000a*/ 	.short	(.L_9 - .L_8)
.L_8:
        /*000c*/ 	.word	0x00000000
        /*0010*/ 	.short	0x000a
        /*0012*/ 	.short	0x0048
        /*0014*/ 	.byte	0x00, 0xf4, 0x21, 0x00


	//----- nvinfo : EIATTR_KPARAM_INFO
	.align		4
.L_9:
        /*0018*/ 	.byte	0x04, 0x17
        /*001a*/ 	.short	(.L_11 - .L_10)
.L_10:
        /*001c*/ 	.word	0x00000000
        /*0020*/ 	.short	0x0009
        /*0022*/ 	.short	0x0040
        /*0024*/ 	.byte	0x00, 0xf4, 0x21, 0x00


	//----- nvinfo : EIATTR_KPARAM_INFO
	.align		4
.L_11:
        /*0028*/ 	.byte	0x04, 0x17
        /*002a*/ 	.short	(.L_13 - .L_12)
.L_12:
        /*002c*/ 	.word	0x00000000
        /*0030*/ 	.short	0x0008
        /*0032*/ 	.short	0x0038
        /*0034*/ 	.byte	0x00, 0xf0, 0x21, 0x00


	//----- nvinfo : EIATTR_KPARAM_INFO
	.align		4
.L_13:
        /*0038*/ 	.byte	0x04, 0x17
        /*003a*/ 	.short	(.L_15 - .L_14)
.L_14:
        /*003c*/ 	.word	0x00000000
        /*0040*/ 	.short	0x0007
        /*0042*/ 	.short	0x0030
        /*0044*/ 	.byte	0x00, 0xf0, 0x21, 0x00


	//----- nvinfo : EIATTR_KPARAM_INFO
	.align		4
.L_15:
        /*0048*/ 	.byte	0x04, 0x17
        /*004a*/ 	.short	(.L_17 - .L_16)
.L_16:
        /*004c*/ 	.word	0x00000000
        /*0050*/ 	.short	0x0006
        /*0052*/ 	.short	0x0028
        /*0054*/ 	.byte	0x00, 0xf0, 0x21, 0x00


	//----- nvinfo : EIATTR_KPARAM_INFO
	.align		4
.L_17:
        /*0058*/ 	.byte	0x04, 0x17
        /*005a*/ 	.short	(.L_19 - .L_18)
.L_18:
        /*005c*/ 	.word	0x00000000
        /*0060*/ 	.short	0x0005
        /*0062*/ 	.short	0x0020
        /*0064*/ 	.byte	0x00, 0xf0, 0x11, 0x00


	//----- nvinfo : EIATTR_KPARAM_INFO
	.align		4
.L_19:
        /*0068*/ 	.byte	0x04, 0x17
        /*006a*/ 	.short	(.L_21 - .L_20)
.L_20:
        /*006c*/ 	.word	0x00000000
        /*0070*/ 	.short	0x0004
        /*0072*/ 	.short	0x001c
        /*0074*/ 	.byte	0x00, 0xf0, 0x11, 0x00


	//----- nvinfo : EIATTR_KPARAM_INFO
	.align		4
.L_21:
        /*0078*/ 	.byte	0x04, 0x17
        /*007a*/ 	.short	(.L_23 - .L_22)
.L_22:
        /*007c*/ 	.word	0x00000000
        /*0080*/ 	.short	0x0003
        /*0082*/ 	.short	0x0018
        /*0084*/ 	.byte	0x00, 0xf0, 0x11, 0x00


	//----- nvinfo : EIATTR_KPARAM_INFO
	.align		4
.L_23:
        /*0088*/ 	.byte	0x04, 0x17
        /*008a*/ 	.short	(.L_25 - .L_24)
.L_24:
        /*008c*/ 	.word	0x00000000
        /*0090*/ 	.short	0x0002
        /*0092*/ 	.short	0x0010
        /*0094*/ 	.byte	0x00, 0xf4, 0x21, 0x00


	//----- nvinfo : EIATTR_KPARAM_INFO
	.align		4
.L_25:
        /*0098*/ 	.byte	0x04, 0x17
        /*009a*/ 	.short	(.L_27 - .L_26)
.L_26:
        /*009c*/ 	.word	0x00000000
        /*00a0*/ 	.short	0x0001
        /*00a2*/ 	.short	0x0008
        /*00a4*/ 	.byte	0x00, 0xf4, 0x21, 0x00


	//----- nvinfo : EIATTR_KPARAM_INFO
	.align		4
.L_27:
        /*00a8*/ 	.byte	0x04, 0x17
        /*00aa*/ 	.short	(.L_29 - .L_28)
.L_28:
        /*00ac*/ 	.word	0x00000000
        /*00b0*/ 	.short	0x0000
        /*00b2*/ 	.short	0x0000
        /*00b4*/ 	.byte	0x00, 0xf4, 0x21, 0x00


	//----- nvinfo : EIATTR_SPARSE_MMA_MASK
	.align		4
.L_29:
        /*00b8*/ 	.byte	0x03, 0x50
        /*00ba*/ 	.short	0x0000


	//----- nvinfo : EIATTR_MAXREG_COUNT
	.align		4
        /*00bc*/ 	.byte	0x03, 0x1b
        /*00be*/ 	.short	0x00ff


	//----- nvinfo : EIATTR_NUM_BARRIERS
	.align		4
        /*00c0*/ 	.byte	0x02, 0x4c
        /*00c2*/ 	.byte	0x01
	.zero		1


	//----- nvinfo : EIATTR_MERCURY_ISA_VERSION
	.align		4
        /*00c4*/ 	.byte	0x03, 0x5f
        /*00c6*/ 	.short	0x0101


	//----- nvinfo : EIATTR_INT_WARP_WIDE_INSTR_OFFSETS
	.align		4
        /*00c8*/ 	.byte	0x04, 0x31
        /*00ca*/ 	.short	(.L_31 - .L_30)


	//   ....[0]....
.L_30:
        /*00cc*/ 	.word	0x00001320


	//   ....[1]....
        /*00d0*/ 	.word	0x00001340


	//   ....[2]....
        /*00d4*/ 	.word	0x00001350


	//   ....[3]....
        /*00d8*/ 	.word	0x00001360


	//   ....[4]....
        /*00dc*/ 	.word	0x00001470


	//   ....[5]....
        /*00e0*/ 	.word	0x00001db0


	//   ....[6]....
        /*00e4*/ 	.word	0x00001dc0


	//   ....[7]....
        /*00e8*/ 	.word	0x00001ea0


	//   ....[8]....
        /*00ec*/ 	.word	0x00001eb0


	//----- nvinfo : EIATTR_COOP_GROUP_MASK_REGIDS
	.align		4
.L_31:
        /*00f0*/ 	.byte	0x04, 0x29
        /*00f2*/ 	.short	(.L_33 - .L_32)


	//   ....[0]....
.L_32:
        /*00f4*/ 	.word	0xffffffff


	//   ....[1]....
        /*00f8*/ 	.word	0xffffffff


	//   ....[2]....
        /*00fc*/ 	.word	0xffffffff


	//----- nvinfo : EIATTR_COOP_GROUP_INSTR_OFFSETS
	.align		4
.L_33:
        /*0100*/ 	.byte	0x04, 0x28
        /*0102*/ 	.short	(.L_35 - .L_34)


	//   ....[0]....
.L_34:
        /*0104*/ 	.word	0x00000150


	//   ....[1]....
        /*0108*/ 	.word	0x00000700


	//   ....[2]....
        /*010c*/ 	.word	0x00000cf0


	//----- nvinfo : EIATTR_MBARRIER_INSTR_OFFSETS
	.align		4
.L_35:
        /*0110*/ 	.byte	0x04, 0x39
        /*0112*/ 	.short	(.L_37 - .L_36)


	//   ....[0]....
.L_36:
        /*0114*/ 	.word	0x000014d0
        /*0118*/ 	.word	0x000000ff
        /*011c*/ 	.word	0x00050000
        /*0120*/ 	.short	0x0100
        /*0122*/ 	.byte	0x14
	.zero		1


	//   ....[1]....
        /*0124*/ 	.word	0x00001660
        /*0128*/ 	.word	0x000000ff
        /*012c*/ 	.word	0x00050008
        /*0130*/ 	.short	0x0100
        /*0132*/ 	.byte	0x14
	.zero		1


	//   ....[2]....
        /*0134*/ 	.word	0x000017f0
        /*0138*/ 	.word	0x000000ff
        /*013c*/ 	.word	0x00050010
        /*0140*/ 	.short	0x0100
        /*0142*/ 	.byte	0x14
	.zero		1


	//   ....[3]....
        /*0144*/ 	.word	0x00001890
        /*0148*/ 	.word	0x000000ff
        /*014c*/ 	.word	0x00050018
        /*0150*/ 	.short	0x0100
        /*0152*/ 	.byte	0x14
	.zero		1


	//   ....[4]....
        /*0154*/ 	.word	0x00001f70
        /*0158*/ 	.word	0x000000ff
        /*015c*/ 	.word	0x00050000
        /*0160*/ 	.short	0x010a
        /*0162*/ 	.byte	0x1f
	.zero		1


	//   ....[5]....
        /*0164*/ 	.word	0x00002390
        /*0168*/ 	.word	0x000000ff
        /*016c*/ 	.word	0x00050000
        /*0170*/ 	.short	0x0108
        /*0172*/ 	.byte	0x14
	.zero		1


	//   ....[6]....
        /*0174*/ 	.word	0x00002490
        /*0178*/ 	.word	0x000000ff
        /*017c*/ 	.word	0x00050008
        /*0180*/ 	.short	0x0108
        /*0182*/ 	.byte	0x14
	.zero		1


	//   ....[7]....
        /*0184*/ 	.word	0x00002580
        /*0188*/ 	.word	0x000000ff
        /*018c*/ 	.word	0x00050010
        /*0190*/ 	.short	0x0108
        /*0192*/ 	.byte	0x14
	.zero		1


	//   ....[8]....
        /*0194*/ 	.word	0x00002670
        /*0198*/ 	.word	0x000000ff
        /*019c*/ 	.word	0x00050018
        /*01a0*/ 	.short	0x0108
        /*01a2*/ 	.byte	0x14
	.zero		1


	//   ....[9]....
        /*01a4*/ 	.word	0x00002980
        /*01a8*/ 	.word	0x000000ff
        /*01ac*/ 	.word	0x00050000
        /*01b0*/ 	.short	0x010a
        /*01b2*/ 	.byte	0x1f
	.zero		1


	//----- nvinfo : EIATTR_NUM_MBARRIERS
	.align		4
.L_37:
        /*01b4*/ 	.byte	0x03, 0x38
        /*01b6*/ 	.short	0x0004


	//----- nvinfo : EIATTR_EXIT_INSTR_OFFSETS
	.align		4
        /*01b8*/ 	.byte	0x04, 0x1c
        /*01ba*/ 	.short	(.L_39 - .L_38)


	//   ....[0]....
.L_38:
        /*01bc*/ 	.word	0x00002970


	//----- nvinfo : EIATTR_REQNTID
	.align		4
.L_39:
        /*01c0*/ 	.byte	0x04, 0x10
        /*01c2*/ 	.short	(.L_41 - .L_40)
.L_40:
        /*01c4*/ 	.word	0x00000080
        /*01c8*/ 	.word	0x00000001
        /*01cc*/ 	.word	0x00000001


	//----- nvinfo : EIATTR_CRS_STACK_SIZE
	.align		4
.L_41:
        /*01d0*/ 	.byte	0x04, 0x1e
        /*01d2*/ 	.short	(.L_43 - .L_42)
.L_42:
        /*01d4*/ 	.word	0x00000000


	//----- nvinfo : EIATTR_CBANK_PARAM_SIZE
	.align		4
.L_43:
        /*01d8*/ 	.byte	0x03, 0x19
        /*01da*/ 	.short	0x0050


	//----- nvinfo : EIATTR_PARAM_CBANK
	.align		4
        /*01dc*/ 	.byte	0x04, 0x0a
        /*01de*/ 	.short	(.L_45 - .L_44)
	.align		4
.L_44:
        /*01e0*/ 	.word	index@(.nv.constant0.gluon_wgmma)
        /*01e4*/ 	.short	0x0210
        /*01e6*/ 	.short	0x0050


	//----- nvinfo : EIATTR_SW_WAR
	.align		4
.L_45:
        /*01e8*/ 	.byte	0x04, 0x36
        /*01ea*/ 	.short	(.L_47 - .L_46)
.L_46:
        /*01ec*/ 	.word	0x00000008
.L_47:


//--------------------- .nv.callgraph             --------------------------
	.section	.nv.callgraph,"",@"SHT_CUDA_CALLGRAPH"
	.align	4
	.sectionentsize	8
	.align		4
        /*0000*/ 	.word	0x00000000
	.align		4
        /*0004*/ 	.word	0xffffffff
	.align		4
        /*0008*/ 	.word	0x00000000
	.align		4
        /*000c*/ 	.word	0xfffffffe
	.align		4
        /*0010*/ 	.word	0x00000000
	.align		4
        /*0014*/ 	.word	0xfffffffd
	.align		4
        /*0018*/ 	.word	0x00000000
	.align		4
        /*001c*/ 	.word	0xfffffffc


//--------------------- .text.gluon_wgmma         --------------------------
	.section	.text.gluon_wgmma,"ax",@progbits
	.align	128
        .global         gluon_wgmma
        .type           gluon_wgmma,@function
        .size           gluon_wgmma,(.L_x_52 - gluon_wgmma)
        .other          gluon_wgmma,@"STO_CUDA_ENTRY STV_DEFAULT"
gluon_wgmma:
.text.gluon_wgmma:
[----:B------:R-:W-:Y:S01]  /*0000*/  LDC R1, c[0x0][0x28] ;  /* 0x00000a00ff017b82 */ /* 0x000fe20000000800 */
[----:B------:R-:W1:Y:S07]  /*0010*/  S2R R0, SR_TID.X ;  /* 0x0000000000007919 */ /* 0x000e6e0000002100 */
[----:B------:R-:W2:Y:S01]  /*0020*/  S2UR UR4, SR_CgaCtaId ;  /* 0x00000000000479c3 */ /* 0x000ea20000008800 */
[----:B------:R-:W-:Y:S01]  /*0030*/  UMOV UR20, 0x400 ;  /* 0x0000040000147882 */ /* 0x000fe20000000000 */
[----:B------:R-:W-:Y:S01]  /*0040*/  ULDC UR6, c[0x0][0xc] ;  /* 0x0000030000067ab9 */ /* 0x000fe20000000800 */
[----:B------:R-:W-:Y:S01]  /*0050*/  ULDC.64 UR26, c[0x0][0x250] ;  /* 0x00009400001a7ab9 */ /* 0x000fe20000000a00 */
[----:B------:R-:W-:Y:S04]  /*0060*/  BSSY B0, `(.L_x_0) ;  /* 0x000001f000007945 */ /* 0x000fe80003800000 */
[----:B------:R-:W3:Y:S08]  /*0070*/  LDC R4, c[0x0][0x228] ;  /* 0x00008a00ff047b82 */ /* 0x000ef00000000800 */
[----:B------:R-:W4:Y:S08]  /*0080*/  LDC R13, c[0x0][0x230] ;  /* 0x00008c00ff0d7b82 */ /* 0x000f300000000800 */
[----:B------:R-:W-:Y:S01]  /*0090*/  S2UR UR32, SR_CTAID.Y ;  /* 0x00000000002079c3 */ /* 0x000fe20000002600 */
[----:B--2---:R-:W-:-:S03]  /*00a0*/  ULEA UR20, UR4, UR20, 0x18 ;  /* 0x0000001404147291 */ /* 0x004fc6000f8ec03f */
[----:B------:R-:W-:Y:S01]  /*00b0*/  ULDC UR4, c[0x0][0x10] ;  /* 0x0000040000047ab9 */ /* 0x000fe20000000800 */
[----:B-1----:R-:W-:-:S03]  /*00c0*/  LOP3.LUT R6, R0, 0x7f, RZ, 0xc0, !PT ;  /* 0x0000007f00067812 */ /* 0x002fc600078ec0ff */
[----:B------:R-:W1:Y:S01]  /*00d0*/  S2UR UR5, SR_CTAID.Z ;  /* 0x00000000000579c3 */ /* 0x000e620000002700 */
[----:B---3--:R-:W-:Y:S01]  /*00e0*/  VIADD R4, R4, 0xffffffff ;  /* 0xffffffff04047836 */ /* 0x008fe20000000000 */
[C---:B------:R-:W-:Y:S02]  /*00f0*/  ISETP.GE.U32.AND P0, PT, R6.reuse, 0x20, PT ;  /* 0x000000200600780c */ /* 0x040fe40003f06070 */
[C---:B------:R-:W-:Y:S02]  /*0100*/  ISETP.NE.U32.AND P2, PT, R6.reuse, RZ, PT ;  /* 0x000000ff0600720c */ /* 0x040fe40003f45070 */
[----:B------:R-:W-:Y:S02]  /*0110*/  LEA R12, R6, UR20, 0x2 ;  /* 0x00000014060c7c11 */ /* 0x000fe4000f8e10ff */
[----:B------:R-:W2:Y:S01]  /*0120*/  S2UR UR33, SR_CTAID.X ;  /* 0x00000000002179c3 */ /* 0x000ea20000002500 */
[----:B----4-:R-:W-:-:S06]  /*0130*/  VIADD R9, R13, 0xffffffff ;  /* 0xffffffff0d097836 */ /* 0x010fcc0000000000 */
[----:B------:R3:W-:Y:S01]  /*0140*/  @!P0 STS [R12], RZ ;  /* 0x000000ff0c008388 */ /* 0x0007e20000000800 */
[----:B------:R-:W-:-:S03]  /*0150*/  NOP ;  /* 0x0000000000007918 */ /* 0x000fc60000000000 */
[----:B------:R3:W-:Y:S01]  /*0160*/  @!P2 STS [UR20+0x24], R4 ;  /* 0x00002404ff00a988 */ /* 0x0007e20008000814 */
[----:B-1----:R-:W-:-:S03]  /*0170*/  UIMAD UR4, UR5, UR4, UR32 ;  /* 0x00000004050472a4 */ /* 0x002fc6000f8e0220 */
[----:B------:R3:W-:Y:S01]  /*0180*/  @!P2 STS [UR20+0x20], R9 ;  /* 0x00002009ff00a988 */ /* 0x0007e20008000814 */
[----:B--2---:R-:W-:-:S04]  /*0190*/  UIMAD UR4, UR4, UR6, UR33 ;  /* 0x00000006040472a4 */ /* 0x004fc8000f8e0221 */
[----:B------:R-:W-:-:S03]  /*01a0*/  UIMAD UR5, UR4, 0x180, URZ ;  /* 0x00000180040578a4 */ /* 0x000fc6000f8e023f */
[----:B------:R-:W-:Y:S01]  /*01b0*/  UMOV UR4, URZ ;  /* 0x0000003f00047c82 */ /* 0x000fe20008000000 */
[----:B------:R-:W-:-:S04]  /*01c0*/  UIADD3 UR22, UP0, UR5, UR26, URZ ;  /* 0x0000001a05167290 */ /* 0x000fc8000ff1e03f */
[----:B------:R-:W-:Y:S01]  /*01d0*/  ULEA.HI.X.SX32 UR23, UR5, UR27, 0x1, UP0 ;  /* 0x0000001b05177291 */ /* 0x000fe200080f0e3f */
[----:B---3--:R-:W-:Y:S11]  /*01e0*/  @P2 BRA `(.L_x_1) ;  /* 0x0000000000182947 */ /* 0x008ff60003800000 */
[----:B------:R-:W1:Y:S01]  /*01f0*/  LDS R2, [UR20+0x8] ;  /* 0x00000814ff027984 */ /* 0x000e620008000800 */
[----:B------:R-:W2:Y:S01]  /*0200*/  LDC.64 R10, c[0x0][0x210] ;  /* 0x00008400ff0a7b82 */ /* 0x000ea20000000a00 */
[----:B------:R-:W-:Y:S02]  /*0210*/  IMAD.MOV.U32 R3, RZ, RZ, 0x70 ;  /* 0x00000070ff037424 */ /* 0x000fe400078e00ff */
[----:B--2---:R2:W-:Y:S03]  /*0220*/  STS.64 [UR20], R10 ;  /* 0x0000000aff007988 */ /* 0x0045e60008000a14 */
[----:B-1----:R-:W-:-:S05]  /*0230*/  LOP3.LUT R2, R2, 0x10, R3, 0xd8, !PT ;  /* 0x0000001002027812 */ /* 0x002fca00078ed803 */
[----:B------:R2:W-:Y:S02]  /*0240*/  STS [UR20+0x8], R2 ;  /* 0x00000802ff007988 */ /* 0x0005e40008000814 */
.L_x_1:
[----:B------:R-:W-:Y:S05]  /*0250*/  BSYNC B0 ;  /* 0x0000000000007941 */ /* 0x000fea0003800000 */
.L_x_0:
[----:B------:R-:W-:Y:S04]  /*0260*/  BSSY B0, `(.L_x_2) ;  /* 0x000000a000007945 */ /* 0x000fe80003800000 */
[----:B------:R-:W-:Y:S05]  /*0270*/  @P2 BRA `(.L_x_3) ;  /* 0x0000000000202947 */ /* 0x000fea0003800000 */
[----:B--2---:R-:W1:Y:S01]  /*0280*/  LDS R2, [UR20+0x34] ;  /* 0x00003414ff027984 */ /* 0x004e620008000800 */
[----:B------:R-:W-:Y:S02]  /*0290*/  IMAD.MOV.U32 R3, RZ, RZ, 0x3f000000 ;  /* 0x3f000000ff037424 */ /* 0x000fe400078e00ff */
[----:B------:R-:W-:Y:S01]  /*02a0*/  @!P2 IMAD.MOV.U32 R5, RZ, RZ, 0x3f ;  /* 0x0000003fff05a424 */ /* 0x000fe200078e00ff */
[----:B------:R-:W2:Y:S02]  /*02b0*/  @!P2 LDS R8, [UR20+0x38] ;  /* 0x00003814ff08a984 */ /* 0x000ea40008000800 */
[----:B-1----:R-:W-:Y:S02]  /*02c0*/  LOP3.LUT R2, R2, 0xff000000, R3, 0xb8, !PT ;  /* 0xff00000002027812 */ /* 0x002fe400078eb803 */
[----:B--2---:R-:W-:-:S03]  /*02d0*/  @!P2 LOP3.LUT R3, R8, 0xff, R5, 0xb8, !PT ;  /* 0x000000ff0803a812 */ /* 0x004fc600078eb805 */
[----:B------:R1:W-:Y:S04]  /*02e0*/  STS [UR20+0x34], R2 ;  /* 0x00003402ff007988 */ /* 0x0003e80008000814 */
[----:B------:R1:W-:Y:S02]  /*02f0*/  @!P2 STS [UR20+0x38], R3 ;  /* 0x00003803ff00a988 */ /* 0x0003e40008000814 */
.L_x_3:
[----:B------:R-:W-:Y:S05]  /*0300*/  BSYNC B0 ;  /* 0x0000000000007941 */ /* 0x000fea0003800000 */
.L_x_2:
[----:B------:R-:W-:Y:S04]  /*0310*/  BSSY B0, `(.L_x_4) ;  /* 0x000000e000007945 */ /* 0x000fe80003800000 */
[----:B------:R-:W-:Y:S05]  /*0320*/  @P2 BRA `(.L_x_5) ;  /* 0x0000000000302947 */ /* 0x000fea0003800000 */
[----:B-1----:R-:W1:Y:S01]  /*0330*/  LDS R3, [UR20+0x34] ;  /* 0x00003414ff037984 */ /* 0x002e620008000800 */
[----:B--2---:R-:W2:Y:S03]  /*0340*/  LDC.64 R10, c[0x0][0x238] ;  /* 0x00008e00ff0a7b82 */ /* 0x004ea60000000a00 */
[----:B------:R-:W3:Y:S01]  /*0350*/  LDS R2, [UR20+0x1c] ;  /* 0x00001c14ff027984 */ /* 0x000ee20008000800 */
[C---:B--2---:R-:W-:Y:S01]  /*0360*/  SHF.L.U64.HI R8, R10.reuse, 0x1, R11 ;  /* 0x000000010a087819 */ /* 0x044fe2000001020b */
[----:B------:R-:W-:-:S03]  /*0370*/  IMAD.SHL.U32 R5, R10, 0x2, RZ ;  /* 0x000000020a057824 */ /* 0x000fc600078e00ff */
[--C-:B------:R-:W-:Y:S02]  /*0380*/  SHF.R.U32.HI R7, RZ, 0x4, R8.reuse ;  /* 0x00000004ff077819 */ /* 0x100fe40000011608 */
[----:B------:R-:W-:-:S05]  /*0390*/  SHF.R.U64 R5, R5, 0x4, R8 ;  /* 0x0000000405057819 */ /* 0x000fca0000001208 */
[----:B------:R4:W-:Y:S01]  /*03a0*/  STS [UR20+0xc], R5 ;  /* 0x00000c05ff007988 */ /* 0x0009e20008000814 */
[----:B-1----:R-:W-:Y:S02]  /*03b0*/  LOP3.LUT R3, R3, 0x7, RZ, 0xb8, !PT ;  /* 0x0000000703037812 */ /* 0x002fe400078eb8ff */
[----:B---3--:R-:W-:-:S03]  /*03c0*/  LOP3.LUT R2, R2, 0xf, R7, 0xb8, !PT ;  /* 0x0000000f02027812 */ /* 0x008fc600078eb807 */
[----:B------:R4:W-:Y:S04]  /*03d0*/  STS [UR20+0x34], R3 ;  /* 0x00003403ff007988 */ /* 0x0009e80008000814 */
[----:B------:R4:W-:Y:S02]  /*03e0*/  STS [UR20+0x1c], R2 ;  /* 0x00001c02ff007988 */ /* 0x0009e40008000814 */
.L_x_5:
[----:B------:R-:W-:Y:S05]  /*03f0*/  BSYNC B0 ;  /* 0x0000000000007941 */ /* 0x000fea0003800000 */
.L_x_4:
[----:B------:R-:W-:Y:S04]  /*0400*/  BSSY B1, `(.L_x_6) ;  /* 0x000001a000017945 */ /* 0x000fe80003800000 */
[----:B------:R-:W-:Y:S04]  /*0410*/  BSSY B0, `(.L_x_7) ;  /* 0x0000015000007945 */ /* 0x000fe80003800000 */
[----:B------:R-:W-:Y:S05]  /*0420*/  @P2 BRA `(.L_x_8) ;  /* 0x0000000000202947 */ /* 0x000fea0003800000 */
[----:B-12-4-:R-:W1:Y:S02]  /*0430*/  LDS R2, [UR20+0x34] ;  /* 0x00003414ff027984 */ /* 0x016e640008000800 */
[----:B-1----:R-:W-:-:S05]  /*0440*/  LOP3.LUT R2, R2, 0x38, RZ, 0xb8, !PT ;  /* 0x0000003802027812 */ /* 0x002fca00078eb8ff */
[----:B------:R1:W-:Y:S01]  /*0450*/  STS [UR20+0x34], R2 ;  /* 0x00003402ff007988 */ /* 0x0003e20008000814 */
[----:B------:R-:W-:Y:S05]  /*0460*/  @P2 BRA `(.L_x_9) ;  /* 0x0000000000202947 */ /* 0x000fea0003800000 */
[----:B-1----:R-:W1:Y:S01]  /*0470*/  LDS R2, [UR20+0x8] ;  /* 0x00000814ff027984 */ /* 0x002e620008000800 */
[----:B------:R-:W-:-:S05]  /*0480*/  IMAD.MOV.U32 R3, RZ, RZ, 0x780 ;  /* 0x00000780ff037424 */ /* 0x000fca00078e00ff */
[----:B-1----:R-:W-:-:S05]  /*0490*/  LOP3.LUT R2, R2, 0x500, R3, 0xd8, !PT ;  /* 0x0000050002027812 */ /* 0x002fca00078ed803 */
[----:B------:R3:W-:Y:S02]  /*04a0*/  STS [UR20+0x8], R2 ;  /* 0x00000802ff007988 */ /* 0x0007e40008000814 */
.L_x_8:
[----:B------:R-:W-:Y:S05]  /*04b0*/  @P2 BRA `(.L_x_10) ;  /* 0x0000000000282947 */ /* 0x000fea0003800000 */
[----:B-1234-:R-:W1:Y:S02]  /*04c0*/  LDS R2, [UR20+0x8] ;  /* 0x00000814ff027984 */ /* 0x01ee640008000800 */
[----:B-1----:R-:W-:-:S05]  /*04d0*/  LOP3.LUT R2, R2, 0x1800, RZ, 0xb8, !PT ;  /* 0x0000180002027812 */ /* 0x002fca00078eb8ff */
[----:B------:R2:W-:Y:S02]  /*04e0*/  STS [UR20+0x8], R2 ;  /* 0x00000802ff007988 */ /* 0x0005e40008000814 */
.L_x_9:
[----:B------:R-:W-:Y:S05]  /*04f0*/  @P2 BREAK B0 ;  /* 0x0000000000002942 */ /* 0x000fea0003800000 */
[----:B------:R-:W-:Y:S05]  /*0500*/  @P2 BRA `(.L_x_11) ;  /* 0x0000000000242947 */ /* 0x000fea0003800000 */
[----:B------:R-:W3:Y:S01]  /*0510*/  LDS R3, [UR20+0x8] ;  /* 0x00000814ff037984 */ /* 0x000ee20008000800 */
[----:B-12---:R-:W-:-:S05]  /*0520*/  IMAD.MOV.U32 R2, RZ, RZ, 0x6000 ;  /* 0x00006000ff027424 */ /* 0x006fca00078e00ff */
[----:B---3--:R-:W-:-:S04]  /*0530*/  LOP3.LUT R2, R3, 0x6000, R2, 0xd8, !PT ;  /* 0x0000600003027812 */ /* 0x008fc800078ed802 */
[----:B------:R-:W-:-:S05]  /*0540*/  LOP3.LUT R2, R2, 0x400000, RZ, 0xb8, !PT ;  /* 0x0040000002027812 */ /* 0x000fca00078eb8ff */
[----:B------:R5:W-:Y:S02]  /*0550*/  STS [UR20+0x8], R2 ;  /* 0x00000802ff007988 */ /* 0x000be40008000814 */
.L_x_10:
[----:B------:R-:W-:Y:S05]  /*0560*/  BSYNC B0 ;  /* 0x0000000000007941 */ /* 0x000fea0003800000 */
.L_x_7:
[----:B-12345:R-:W1:Y:S02]  /*0570*/  @!P2 LDS R2, [UR20+0x8] ;  /* 0x00000814ff02a984 */ /* 0x03ee640008000800 */
[----:B-1----:R-:W-:-:S05]  /*0580*/  @!P2 LOP3.LUT R2, R2, 0x8000, RZ, 0xb8, !PT ;  /* 0x000080000202a812 */ /* 0x002fca00078eb8ff */
[----:B------:R3:W-:Y:S02]  /*0590*/  @!P2 STS [UR20+0x8], R2 ;  /* 0x00000802ff00a988 */ /* 0x0007e40008000814 */
.L_x_11:
[----:B------:R-:W-:Y:S05]  /*05a0*/  BSYNC B1 ;  /* 0x0000000000017941 */ /* 0x000fea0003800000 */
.L_x_6:
[----:B------:R-:W-:Y:S05]  /*05b0*/  WARPSYNC.ALL ;  /* 0x0000000000007948 */ /* 0x000fea0003800000 */
[----:B------:R-:W-:Y:S05]  /*05c0*/  @P0 BRA `(.L_x_12) ;  /* 0x0000000000280947 */ /* 0x000fea0003800000 */
[----:B-123--:R-:W1:Y:S01]  /*05d0*/  S2R R2, SR_LANEID ;  /* 0x0000000000027919 */ /* 0x00ee620000000000 */
[----:B------:R-:W-:Y:S05]  /*05e0*/  WARPSYNC.ALL ;  /* 0x0000000000007948 */ /* 0x000fea0003800000 */
[----:B-1----:R-:W-:-:S05]  /*05f0*/  IMAD.SHL.U32 R5, R2, 0x4, RZ ;  /* 0x0000000402057824 */ /* 0x002fca00078e00ff */
[----:B------:R-:W1:Y:S01]  /*0600*/  LDS R7, [R5+UR20] ;  /* 0x0000001405077984 */ /* 0x000e620008000800 */
[----:B------:R-:W-:-:S05]  /*0610*/  IADD3 R2, P1, R5, UR22, RZ ;  /* 0x0000001605027c10 */ /* 0x000fca000ff3e0ff */
[----:B------:R-:W-:-:S05]  /*0620*/  IMAD.X R3, RZ, RZ, UR23, P1 ;  /* 0x00000017ff037e24 */ /* 0x000fca00088e06ff */
[----:B-1----:R4:W5:Y:S01]  /*0630*/  ATOMG.E.EXCH.STRONG.GPU PT, RZ, [R2], R7 ;  /* 0x0000000702ff73a8 */ /* 0x00296200041ee100 */
[----:B------:R-:W-:-:S04]  /*0640*/  DEPBAR {5,4,3,2,1,0} ;  /* 0x0000003f0000791a */ /* 0x000fc80000000000 */
[----:B------:R4:W-:Y:S01]  /*0650*/  UTMACCTL.IV [UR22] ;  /* 0x00000000160079b9 */ /* 0x0009e20008000000 */
[----:B------:R-:W-:Y:S01]  /*0660*/  NOP ;  /* 0x0000000000007918 */ /* 0x000fe20000000000 */
.L_x_12:
[----:B------:R-:W-:Y:S05]  /*0670*/  @P0 BRA `(.L_x_13) ;  /* 0x00000000000c0947 */ /* 0x000fea0003800000 */
[----:B------:R0:W-:Y:S01]  /*0680*/  UTMACMDFLUSH ;  /* 0x00000000000079b7 */ /* 0x0001e20000000000 */
[----:B------:R-:W-:Y:S05]  /*0690*/  @P0 BRA `(.L_x_13) ;  /* 0x0000000000040947 */ /* 0x000fea0003800000 */
[----:B------:R-:W-:-:S04]  /*06a0*/  DEPBAR.LE SB0, 0x0 ;  /* 0x000080000000791a */ /* 0x000fc80000000000 */
.L_x_13:
[----:B------:R-:W-:Y:S05]  /*06b0*/  WARPSYNC.ALL ;  /* 0x0000000000007948 */ /* 0x000fea0003800000 */
[----:B-----5:R-:W-:Y:S06]  /*06c0*/  BAR.SYNC.DEFER_BLOCKING 0x0 ;  /* 0x0000000000007b1d */ /* 0x020fec0000010000 */
[----:B------:R-:W-:Y:S02]  /*06d0*/  BSSY B1, `(.L_x_14) ;  /* 0x000000b000017945 */ /* 0x000fe40003800000 */
[----:B------:R-:W-:Y:S06]  /*06e0*/  BAR.SYNC.DEFER_BLOCKING 0x0 ;  /* 0x0000000000007b1d */ /* 0x000fec0000010000 */
[----:B------:R5:W-:Y:S01]  /*06f0*/  @!P0 STS [R12], RZ ;  /* 0x000000ff0c008388 */ /* 0x000be20000000800 */
[----:B------:R-:W-:Y:S01]  /*0700*/  NOP ;  /* 0x0000000000007918 */ /* 0x000fe20000000000 */
[----:B------:R-:W-:Y:S05]  /*0710*/  @P2 BRA `(.L_x_15) ;  /* 0x0000000000182947 */ /* 0x000fea0003800000 */
[----:B-1234-:R-:W1:Y:S01]  /*0720*/  LDS R2, [UR20+0x8] ;  /* 0x00000814ff027984 */ /* 0x01ee620008000800 */
[----:B------:R-:W2:Y:S01]  /*0730*/  LDC.64 R10, c[0x0][0x218] ;  /* 0x00008600ff0a7b82 */ /* 0x000ea20000000a00 */
[----:B------:R-:W-:Y:S02]  /*0740*/  IMAD.MOV.U32 R3, RZ, RZ, 0x70 ;  /* 0x00000070ff037424 */ /* 0x000fe400078e00ff */
[----:B--2---:R2:W-:Y:S03]  /*0750*/  STS.64 [UR20], R10 ;  /* 0x0000000aff007988 */ /* 0x0045e60008000a14 */
[----:B-1----:R-:W-:-:S05]  /*0760*/  LOP3.LUT R2, R2, 0x10, R3, 0xd8, !PT ;  /* 0x0000001002027812 */ /* 0x002fca00078ed803 */
[----:B------:R2:W-:Y:S02]  /*0770*/  STS [UR20+0x8], R2 ;  /* 0x00000802ff007988 */ /* 0x0005e40008000814 */
.L_x_15:
[----:B----4-:R-:W-:Y:S05]  /*0780*/  BSYNC B1 ;  /* 0x0000000000017941 */ /* 0x010fea0003800000 */
.L_x_14:
[----:B------:R-:W-:Y:S04]  /*0790*/  BSSY B2, `(.L_x_16) ;  /* 0x000000f000027945 */ /* 0x000fe80003800000 */
[----:B------:R-:W-:Y:S04]  /*07a0*/  BSSY B1, `(.L_x_17) ;  /* 0x000000c000017945 */ /* 0x000fe80003800000 */
[----:B------:R-:W-:Y:S05]  /*07b0*/  @P2 BRA `(.L_x_18) ;  /* 0x0000000000282947 */ /* 0x000fea0003800000 */
[----:B-123--:R-:W1:Y:S01]  /*07c0*/  LDS R2, [UR20+0x34] ;  /* 0x00003414ff027984 */ /* 0x00ee620008000800 */
[----:B------:R-:W-:Y:S01]  /*07d0*/  IMAD.MOV.U32 R3, RZ, RZ, 0x3f000000 ;  /* 0x3f000000ff037424 */ /* 0x000fe200078e00ff */
[----:B------:R-:W-:Y:S05]  /*07e0*/  @P2 BREAK B1 ;  /* 0x0000000000012942 */ /* 0x000fea0003800000 */
[----:B-1----:R-:W-:-:S05]  /*07f0*/  LOP3.LUT R2, R2, 0xff000000, R3, 0xb8, !PT ;  /* 0xff00000002027812 */ /* 0x002fca00078eb803 */
[----:B------:R1:W-:Y:S01]  /*0800*/  STS [UR20+0x34], R2 ;  /* 0x00003402ff007988 */ /* 0x0003e20008000814 */
[----:B------:R-:W-:Y:S05]  /*0810*/  @P2 BRA `(.L_x_19) ;  /* 0x0000000000182947 */ /* 0x000fea0003800000 */
[----:B------:R-:W2:Y:S01]  /*0820*/  LDS R3, [UR20+0x38] ;  /* 0x00003814ff037984 */ /* 0x000ea20008000800 */
[----:B-1----:R-:W-:-:S05]  /*0830*/  IMAD.MOV.U32 R2, RZ, RZ, 0xff ;  /* 0x000000ffff027424 */ /* 0x002fca00078e00ff */
[----:B--2---:R-:W-:-:S05]  /*0840*/  LOP3.LUT R2, R3, 0xff, R2, 0xb8, !PT ;  /* 0x000000ff03027812 */ /* 0x004fca00078eb802 */
[----:B------:R4:W-:Y:S02]  /*0850*/  STS [UR20+0x38], R2 ;  /* 0x00003802ff007988 */ /* 0x0009e40008000814 */
.L_x_18:
[----:B------:R-:W-:Y:S05]  /*0860*/  BSYNC B1 ;  /* 0x0000000000017941 */ /* 0x000fea0003800000 */
.L_x_17:
[----:B------:R1:W-:Y:S02]  /*0870*/  @!P2 STS [UR20+0x20], R9 ;  /* 0x00002009ff00a988 */ /* 0x0003e40008000814 */
.L_x_19:
[----:B------:R-:W-:Y:S05]  /*0880*/  BSYNC B2 ;  /* 0x0000000000027941 */ /* 0x000fea0003800000 */
.L_x_16:
[----:B------:R-:W-:Y:S05]  /*0890*/  WARPSYNC.ALL ;  /* 0x0000000000007948 */ /* 0x000fea0003800000 */
[----:B------:R-:W2:Y:S01]  /*08a0*/  LDC R5, c[0x0][0x22c] ;  /* 0x00008b00ff057b82 */ /* 0x000ea20000000800 */
[----:B------:R-:W-:Y:S01]  /*08b0*/  BSSY B2, `(.L_x_20) ;  /* 0x0000010000027945 */ /* 0x000fe20003800000 */
[----:B--2---:R-:W-:-:S05]  /*08c0*/  VIADD R5, R5, 0xffffffff ;  /* 0xffffffff05057836 */ /* 0x004fca0000000000 */
[----:B------:R2:W-:Y:S01]  /*08d0*/  @!P2 STS [UR20+0x24], R5 ;  /* 0x00002405ff00a988 */ /* 0x0005e20008000814 */
[----:B------:R-:W-:Y:S05]  /*08e0*/  @P2 BRA `(.L_x_21) ;  /* 0x0000000000302947 */ /* 0x000fea0003800000 */
[----:B------:R-:W2:Y:S01]  /*08f0*/  LDS R3, [UR20+0x34] ;  /* 0x00003414ff037984 */ /* 0x000ea20008000800 */
[----:B------:R-:W2:Y:S03]  /*0900*/  LDC.64 R10, c[0x0][0x240] ;  /* 0x00009000ff0a7b82 */ /* 0x000ea60000000a00 */
[----:B-1-34-:R-:W1:Y:S01]  /*0910*/  LDS R2, [UR20+0x1c] ;  /* 0x00001c14ff027984 */ /* 0x01ae620008000800 */
[C---:B--2---:R-:W-:Y:S01]  /*0920*/  SHF.L.U64.HI R8, R10.reuse, 0x1, R11 ;  /* 0x000000010a087819 */ /* 0x044fe2000001020b */
[----:B------:R-:W-:-:S03]  /*0930*/  IMAD.SHL.U32 R7, R10, 0x2, RZ ;  /* 0x000000020a077824 */ /* 0x000fc600078e00ff */
[--C-:B------:R-:W-:Y:S02]  /*0940*/  SHF.R.U32.HI R9, RZ, 0x4, R8.reuse ;  /* 0x00000004ff097819 */ /* 0x100fe40000011608 */
[----:B------:R-:W-:-:S05]  /*0950*/  SHF.R.U64 R7, R7, 0x4, R8 ;  /* 0x0000000407077819 */ /* 0x000fca0000001208 */
[----:B------:R2:W-:Y:S01]  /*0960*/  STS [UR20+0xc], R7 ;  /* 0x00000c07ff007988 */ /* 0x0005e20008000814 */
[----:B------:R-:W-:Y:S02]  /*0970*/  LOP3.LUT R3, R3, 0x7, RZ, 0xb8, !PT ;  /* 0x0000000703037812 */ /* 0x000fe400078eb8ff */
[----:B-1----:R-:W-:-:S03]  /*0980*/  LOP3.LUT R2, R2, 0xf, R9, 0xb8, !PT ;  /* 0x0000000f02027812 */ /* 0x002fc600078eb809 */
[----:B------:R2:W-:Y:S04]  /*0990*/  STS [UR20+0x34], R3 ;  /* 0x00003403ff007988 */ /* 0x0005e80008000814 */
[----:B------:R2:W-:Y:S02]  /*09a0*/  STS [UR20+0x1c], R2 ;  /* 0x00001c02ff007988 */ /* 0x0005e40008000814 */
.L_x_21:
[----:B------:R-:W-:Y:S05]  /*09b0*/  BSYNC B2 ;  /* 0x0000000000027941 */ /* 0x000fea0003800000 */
.L_x_20:
[----:B------:R-:W-:Y:S04]  /*09c0*/  BSSY B3, `(.L_x_22) ;  /* 0x000001a000037945 */ /* 0x000fe80003800000 */
[----:B------:R-:W-:Y:S04]  /*09d0*/  BSSY B2, `(.L_x_23) ;  /* 0x0000015000027945 */ /* 0x000fe80003800000 */
[----:B------:R-:W-:Y:S05]  /*09e0*/  @P2 BRA `(.L_x_24) ;  /* 0x0000000000202947 */ /* 0x000fea0003800000 */
[----:B-1234-:R-:W1:Y:S02]  /*09f0*/  LDS R2, [UR20+0x34] ;  /* 0x00003414ff027984 */ /* 0x01ee640008000800 */
[----:B-1----:R-:W-:-:S05]  /*0a00*/  LOP3.LUT R2, R2, 0x38, RZ, 0xb8, !PT ;  /* 0x0000003802027812 */ /* 0x002fca00078eb8ff */
[----:B------:R1:W-:Y:S01]  /*0a10*/  STS [UR20+0x34], R2 ;  /* 0x00003402ff007988 */ /* 0x0003e20008000814 */
[----:B------:R-:W-:Y:S05]  /*0a20*/  @P2 BRA `(.L_x_25) ;  /* 0x0000000000202947 */ /* 0x000fea0003800000 */
[----:B-1----:R-:W1:Y:S01]  /*0a30*/  LDS R2, [UR20+0x8] ;  /* 0x00000814ff027984 */ /* 0x002e620008000800 */
[----:B------:R-:W-:-:S05]  /*0a40*/  IMAD.MOV.U32 R3, RZ, RZ, 0x780 ;  /* 0x00000780ff037424 */ /* 0x000fca00078e00ff */
[----:B-1----:R-:W-:-:S05]  /*0a50*/  LOP3.LUT R2, R2, 0x500, R3, 0xd8, !PT ;  /* 0x0000050002027812 */ /* 0x002fca00078ed803 */
[----:B------:R1:W-:Y:S02]  /*0a60*/  STS [UR20+0x8], R2 ;  /* 0x00000802ff007988 */ /* 0x0003e40008000814 */
.L_x_24:
[----:B------:R-:W-:Y:S05]  /*0a70*/  @P2 BRA `(.L_x_26) ;  /* 0x0000000000282947 */ /* 0x000fea0003800000 */
[----:B-1234-:R-:W1:Y:S02]  /*0a80*/  LDS R2, [UR20+0x8] ;  /* 0x00000814ff027984 */ /* 0x01ee640008000800 */
[----:B-1----:R-:W-:-:S05]  /*0a90*/  LOP3.LUT R2, R2, 0x1800, RZ, 0xb8, !PT ;  /* 0x0000180002027812 */ /* 0x002fca00078eb8ff */
[----:B------:R2:W-:Y:S02]  /*0aa0*/  STS [UR20+0x8], R2 ;  /* 0x00000802ff007988 */ /* 0x0005e40008000814 */
.L_x_25:
[----:B------:R-:W-:Y:S05]  /*0ab0*/  @P2 BREAK B2 ;  /* 0x0000000000022942 */ /* 0x000fea0003800000 */
[----:B------:R-:W-:Y:S05]  /*0ac0*/  @P2 BRA `(.L_x_27) ;  /* 0x0000000000242947 */ /* 0x000fea0003800000 */
[----:B-12---:R-:W1:Y:S01]  /*0ad0*/  LDS R2, [UR20+0x8] ;  /* 0x00000814ff027984 */ /* 0x006e620008000800 */
[----:B------:R-:W-:-:S05]  /*0ae0*/  IMAD.MOV.U32 R3, RZ, RZ, 0x6000 ;  /* 0x00006000ff037424 */ /* 0x000fca00078e00ff */
[----:B-1----:R-:W-:-:S04]  /*0af0*/  LOP3.LUT R2, R2, 0x6000, R3, 0xd8, !PT ;  /* 0x0000600002027812 */ /* 0x002fc800078ed803 */
[----:B------:R-:W-:-:S05]  /*0b00*/  LOP3.LUT R2, R2, 0x400000, RZ, 0xb8, !PT ;  /* 0x0040000002027812 */ /* 0x000fca00078eb8ff */
[----:B------:R1:W-:Y:S02]  /*0b10*/  STS [UR20+0x8], R2 ;  /* 0x00000802ff007988 */ /* 0x0003e40008000814 */
.L_x_26:
[----:B------:R-:W-:Y:S05]  /*0b20*/  BSYNC B2 ;  /* 0x0000000000027941 */ /* 0x000fea0003800000 */
.L_x_23:
[----:B-1234-:R-:W1:Y:S02]  /*0b30*/  @!P2 LDS R2, [UR20+0x8] ;  /* 0x00000814ff02a984 */ /* 0x01ee640008000800 */
[----:B-1----:R-:W-:-:S05]  /*0b40*/  @!P2 LOP3.LUT R2, R2, 0x8000, RZ, 0xb8, !PT ;  /* 0x000080000202a812 */ /* 0x002fca00078eb8ff */
[----:B------:R3:W-:Y:S02]  /*0b50*/  @!P2 STS [UR20+0x8], R2 ;  /* 0x00000802ff00a988 */ /* 0x0007e40008000814 */
.L_x_27:
[----:B------:R-:W-:Y:S05]  /*0b60*/  BSYNC B3 ;  /* 0x0000000000037941 */ /* 0x000fea0003800000 */
.L_x_22:
[----:B------:R-:W-:Y:S05]  /*0b70*/  WARPSYNC.ALL ;  /* 0x0000000000007948 */ /* 0x000fea0003800000 */
[----:B------:R-:W-:-:S04]  /*0b80*/  UIADD3 UR25, UR5, 0x80, URZ ;  /* 0x0000008005197890 */ /* 0x000fc8000fffe03f */
[----:B------:R-:W-:-:S04]  /*0b90*/  UIADD3 UR24, UP0, UR25, UR26, URZ ;  /* 0x0000001a19187290 */ /* 0x000fc8000ff1e03f */
[----:B------:R-:W-:Y:S01]  /*0ba0*/  ULEA.HI.X.SX32 UR25, UR25, UR27, 0x1, UP0 ;  /* 0x0000001b19197291 */ /* 0x000fe200080f0e3f */
[----:B------:R-:W-:Y:S11]  /*0bb0*/  @P0 BRA `(.L_x_28) ;  /* 0x0000000000280947 */ /* 0x000ff60003800000 */
[----:B-123--:R-:W1:Y:S01]  /*0bc0*/  S2R R2, SR_LANEID ;  /* 0x0000000000027919 */ /* 0x00ee620000000000 */
[----:B------:R-:W-:Y:S05]  /*0bd0*/  WARPSYNC.ALL ;  /* 0x0000000000007948 */ /* 0x000fea0003800000 */
[----:B-1----:R-:W-:-:S05]  /*0be0*/  IMAD.SHL.U32 R8, R2, 0x4, RZ ;  /* 0x0000000402087824 */ /* 0x002fca00078e00ff */
[----:B------:R-:W1:Y:S01]  /*0bf0*/  LDS R7, [R8+UR20] ;  /* 0x0000001408077984 */ /* 0x000e620008000800 */
[----:B------:R-:W-:-:S05]  /*0c00*/  IADD3 R2, P1, R8, UR24, RZ ;  /* 0x0000001808027c10 */ /* 0x000fca000ff3e0ff */
[----:B------:R-:W-:-:S05]  /*0c10*/  IMAD.X R3, RZ, RZ, UR25, P1 ;  /* 0x00000019ff037e24 */ /* 0x000fca00088e06ff */
[----:B-1----:R4:W2:Y:S01]  /*0c20*/  ATOMG.E.EXCH.STRONG.GPU PT, RZ, [R2], R7 ;  /* 0x0000000702ff73a8 */ /* 0x0028a200041ee100 */
[----:B------:R-:W-:-:S04]  /*0c30*/  DEPBAR {5,4,3,2,1,0} ;  /* 0x0000003f0000791a */ /* 0x000fc80000000000 */
[----:B------:R4:W-:Y:S01]  /*0c40*/  UTMACCTL.IV [UR24] ;  /* 0x00000000180079b9 */ /* 0x0009e20008000000 */
[----:B------:R-:W-:Y:S01]  /*0c50*/  NOP ;  /* 0x0000000000007918 */ /* 0x000fe20000000000 */
.L_x_28:
[----:B------:R-:W-:Y:S05]  /*0c60*/  @P0 BRA `(.L_x_29) ;  /* 0x00000000000c0947 */ /* 0x000fea0003800000 */
[----:B------:R0:W-:Y:S01]  /*0c70*/  UTMACMDFLUSH ;  /* 0x00000000000079b7 */ /* 0x0001e20000000000 */
[----:B------:R-:W-:Y:S05]  /*0c80*/  @P0 BRA `(.L_x_29) ;  /* 0x0000000000040947 */ /* 0x000fea0003800000 */
[----:B------:R-:W-:-:S04]  /*0c90*/  DEPBAR.LE SB0, 0x0 ;  /* 0x000080000000791a */ /* 0x000fc80000000000 */
.L_x_29:
[----:B------:R-:W-:Y:S05]  /*0ca0*/  WARPSYNC.ALL ;  /* 0x0000000000007948 */ /* 0x000fea0003800000 */
[----:B--2---:R-:W-:Y:S06]  /*0cb0*/  BAR.SYNC.DEFER_BLOCKING 0x0 ;  /* 0x0000000000007b1d */ /* 0x004fec0000010000 */
[----:B------:R-:W-:Y:S02]  /*0cc0*/  BSSY B3, `(.L_x_30) ;  /* 0x000000b000037945 */ /* 0x000fe40003800000 */
[----:B------:R-:W-:Y:S06]  /*0cd0*/  BAR.SYNC.DEFER_BLOCKING 0x0 ;  /* 0x0000000000007b1d */ /* 0x000fec0000010000 */
[----:B------:R2:W-:Y:S01]  /*0ce0*/  @!P0 STS [R12], RZ ;  /* 0x000000ff0c008388 */ /* 0x0005e20000000800 */
[----:B------:R-:W-:Y:S01]  /*0cf0*/  NOP ;  /* 0x0000000000007918 */ /* 0x000fe20000000000 */
[----:B------:R-:W-:Y:S05]  /*0d00*/  @P2 BRA `(.L_x_31) ;  /* 0x0000000000182947 */ /* 0x000fea0003800000 */
[----:B-1-34-:R-:W1:Y:S01]  /*0d10*/  LDS R2, [UR20+0x8] ;  /* 0x00000814ff027984 */ /* 0x01ae620008000800 */
[----:B------:R-:W3:Y:S01]  /*0d20*/  LDC.64 R8, c[0x0][0x220] ;  /* 0x00008800ff087b82 */ /* 0x000ee20000000a00 */
[----:B------:R-:W-:Y:S02]  /*0d30*/  IMAD.MOV.U32 R3, RZ, RZ, 0x70 ;  /* 0x00000070ff037424 */ /* 0x000fe400078e00ff */
[----:B---3--:R3:W-:Y:S03]  /*0d40*/  STS.64 [UR20], R8 ;  /* 0x00000008ff007988 */ /* 0x0087e60008000a14 */
[----:B-1----:R-:W-:-:S05]  /*0d50*/  LOP3.LUT R2, R2, 0x10, R3, 0xd8, !PT ;  /* 0x0000001002027812 */ /* 0x002fca00078ed803 */
[----:B------:R3:W-:Y:S02]  /*0d60*/  STS [UR20+0x8], R2 ;  /* 0x00000802ff007988 */ /* 0x0007e40008000814 */
.L_x_31:
[----:B----4-:R-:W-:Y:S05]  /*0d70*/  BSYNC B3 ;  /* 0x0000000000037941 */ /* 0x010fea0003800000 */
.L_x_30:
[----:B------:R-:W-:Y:S04]  /*0d80*/  BSSY B4, `(.L_x_32) ;  /* 0x0000011000047945 */ /* 0x000fe80003800000 */
[----:B------:R-:W-:Y:S04]  /*0d90*/  BSSY B3, `(.L_x_33) ;  /* 0x000000e000037945 */ /* 0x000fe80003800000 */
[----:B------:R-:W-:Y:S05]  /*0da0*/  @P2 BRA `(.L_x_34) ;  /* 0x0000000000242947 */ /* 0x000fea0003800000 */
[----:B-1-3--:R-:W1:Y:S01]  /*0db0*/  LDS R2, [UR20+0x34] ;  /* 0x00003414ff027984 */ /* 0x00ae620008000800 */
[----:B------:R-:W-:-:S05]  /*0dc0*/  IMAD.MOV.U32 R3, RZ, RZ, 0x3f000000 ;  /* 0x3f000000ff037424 */ /* 0x000fca00078e00ff */
[----:B-1----:R-:W-:-:S05]  /*0dd0*/  LOP3.LUT R2, R2, 0xff000000, R3, 0xb8, !PT ;  /* 0xff00000002027812 */ /* 0x002fca00078eb803 */
[----:B------:R1:W-:Y:S01]  /*0de0*/  STS [UR20+0x34], R2 ;  /* 0x00003402ff007988 */ /* 0x0003e20008000814 */
[----:B------:R-:W-:Y:S05]  /*0df0*/  @P2 BRA `(.L_x_35) ;  /* 0x00000000001c2947 */ /* 0x000fea0003800000 */
[----:B-1----:R-:W1:Y:S01]  /*0e00*/  LDS R2, [UR20+0x38] ;  /* 0x00003814ff027984 */ /* 0x002e620008000800 */
[----:B------:R-:W-:-:S05]  /*0e10*/  IMAD.MOV.U32 R3, RZ, RZ, 0x3f ;  /* 0x0000003fff037424 */ /* 0x000fca00078e00ff */
[----:B-1----:R-:W-:-:S05]  /*0e20*/  LOP3.LUT R2, R2, 0xff, R3, 0xb8, !PT ;  /* 0x000000ff02027812 */ /* 0x002fca00078eb803 */
[----:B------:R4:W-:Y:S02]  /*0e30*/  STS [UR20+0x38], R2 ;  /* 0x00003802ff007988 */ /* 0x0009e40008000814 */
.L_x_34:
[----:B------:R-:W-:Y:S05]  /*0e40*/  @P2 BREAK B3 ;  /* 0x0000000000032942 */ /* 0x000fea0003800000 */
[----:B------:R-:W-:Y:S05]  /*0e50*/  @P2 BRA `(.L_x_36) ;  /* 0x00000000000c2947 */ /* 0x000fea0003800000 */
[----:B------:R1:W-:Y:S02]  /*0e60*/  STS [UR20+0x20], R5 ;  /* 0x00002005ff007988 */ /* 0x0003e40008000814 */
.L_x_35:
[----:B------:R-:W-:Y:S05]  /*0e70*/  BSYNC B3 ;  /* 0x0000000000037941 */ /* 0x000fea0003800000 */
.L_x_33:
[----:B------:R1:W-:Y:S02]  /*0e80*/  @!P2 STS [UR20+0x24], R4 ;  /* 0x00002404ff00a988 */ /* 0x0003e40008000814 */
.L_x_36:
[----:B------:R-:W-:Y:S05]  /*0e90*/  BSYNC B4 ;  /* 0x0000000000047941 */ /* 0x000fea0003800000 */
.L_x_32:
[----:B------:R-:W-:Y:S05]  /*0ea0*/  WARPSYNC.ALL ;  /* 0x0000000000007948 */ /* 0x000fea0003800000 */
[----:B------:R-:W-:Y:S04]  /*0eb0*/  BSSY B4, `(.L_x_37) ;  /* 0x000000e000047945 */ /* 0x000fe80003800000 */
[----:B------:R-:W-:Y:S05]  /*0ec0*/  @P2 BRA `(.L_x_38) ;  /* 0x0000000000302947 */ /* 0x000fea0003800000 */
[----:B------:R-:W5:Y:S01]  /*0ed0*/  LDS R3, [UR20+0x34] ;  /* 0x00003414ff037984 */ /* 0x000f620008000800 */
[----:B-1----:R-:W1:Y:S03]  /*0ee0*/  LDC.64 R4, c[0x0][0x248] ;  /* 0x00009200ff047b82 */ /* 0x002e660000000a00 */
[----:B---34-:R-:W3:Y:S01]  /*0ef0*/  LDS R2, [UR20+0x1c] ;  /* 0x00001c14ff027984 */ /* 0x018ee20008000800 */
[C---:B-1----:R-:W-:Y:S01]  /*0f00*/  SHF.L.U64.HI R5, R4.reuse, 0x1, R5 ;  /* 0x0000000104057819 */ /* 0x042fe20000010205 */
[----:B------:R-:W-:-:S03]  /*0f10*/  IMAD.SHL.U32 R4, R4, 0x2, RZ ;  /* 0x0000000204047824 */ /* 0x000fc600078e00ff */
[--C-:B------:R-:W-:Y:S02]  /*0f20*/  SHF.R.U32.HI R7, RZ, 0x4, R5.reuse ;  /* 0x00000004ff077819 */ /* 0x100fe40000011605 */
[----:B------:R-:W-:-:S05]  /*0f30*/  SHF.R.U64 R4, R4, 0x4, R5 ;  /* 0x0000000404047819 */ /* 0x000fca0000001205 */
[----:B------:R1:W-:Y:S01]  /*0f40*/  STS [UR20+0xc], R4 ;  /* 0x00000c04ff007988 */ /* 0x0003e20008000814 */
[----:B-----5:R-:W-:Y:S02]  /*0f50*/  LOP3.LUT R3, R3, 0x7, RZ, 0xb8, !PT ;  /* 0x0000000703037812 */ /* 0x020fe400078eb8ff */
[----:B---3--:R-:W-:-:S03]  /*0f60*/  LOP3.LUT R2, R2, 0xf, R7, 0xb8, !PT ;  /* 0x0000000f02027812 */ /* 0x008fc600078eb807 */
[----:B------:R1:W-:Y:S04]  /*0f70*/  STS [UR20+0x34], R3 ;  /* 0x00003403ff007988 */ /* 0x0003e80008000814 */
[----:B------:R1:W-:Y:S02]  /*0f80*/  STS [UR20+0x1c], R2 ;  /* 0x00001c02ff007988 */ /* 0x0003e40008000814 */
.L_x_38:
[----:B------:R-:W-:Y:S05]  /*0f90*/  BSYNC B4 ;  /* 0x0000000000047941 */ /* 0x000fea0003800000 */
.L_x_37:
        /* <DEDUP_REMOVED lines=11> */
.L_x_41:
[----:B------:R-:W-:Y:S05]  /*1050*/  @P2 BRA `(.L_x_43) ;  /* 0x0000000000282947 */ /* 0x000fea0003800000 */
[----:B-1-34-:R-:W1:Y:S02]  /*1060*/  LDS R2, [UR20+0x8] ;  /* 0x00000814ff027984 */ /* 0x01ae640008000800 */
[----:B-1----:R-:W-:-:S05]  /*1070*/  LOP3.LUT R2, R2, 0x1800, RZ, 0xb8, !PT ;  /* 0x0000180002027812 */ /* 0x002fca00078eb8ff */
[----:B------:R3:W-:Y:S02]  /*1080*/  STS [UR20+0x8], R2 ;  /* 0x00000802ff007988 */ /* 0x0007e40008000814 */
.L_x_42:
[----:B------:R-:W-:Y:S05]  /*1090*/  @P2 BREAK B5 ;  /* 0x0000000000052942 */ /* 0x000fea0003800000 */
[----:B------:R-:W-:Y:S05]  /*10a0*/  @P2 BRA `(.L_x_44) ;  /* 0x0000000000242947 */ /* 0x000fea0003800000 */
[----:B-1-3--:R-:W1:Y:S01]  /*10b0*/  LDS R2, [UR20+0x8] ;  /* 0x00000814ff027984 */ /* 0x00ae620008000800 */
[----:B------:R-:W-:-:S05]  /*10c0*/  IMAD.MOV.U32 R3, RZ, RZ, 0x6000 ;  /* 0x00006000ff037424 */ /* 0x000fca00078e00ff */
[----:B-1----:R-:W-:-:S04]  /*10d0*/  LOP3.LUT R2, R2, 0x6000, R3, 0xd8, !PT ;  /* 0x0000600002027812 */ /* 0x002fc800078ed803 */
[----:B------:R-:W-:-:S05]  /*10e0*/  LOP3.LUT R2, R2, 0x400000, RZ, 0xb8, !PT ;  /* 0x0040000002027812 */ /* 0x000fca00078eb8ff */
[----:B------:R1:W-:Y:S02]  /*10f0*/  STS [UR20+0x8], R2 ;  /* 0x00000802ff007988 */ /* 0x0003e40008000814 */
.L_x_43:
[----:B------:R-:W-:Y:S05]  /*1100*/  BSYNC B5 ;  /* 0x0000000000057941 */ /* 0x000fea0003800000 */
.L_x_40:
[----:B-1-34-:R-:W1:Y:S02]  /*1110*/  @!P2 LDS R2, [UR20+0x8] ;  /* 0x00000814ff02a984 */ /* 0x01ae640008000800 */
[----:B-1----:R-:W-:-:S05]  /*1120*/  @!P2 LOP3.LUT R2, R2, 0x8000, RZ, 0xb8, !PT ;  /* 0x000080000202a812 */ /* 0x002fca00078eb8ff */
[----:B------:R4:W-:Y:S02]  /*1130*/  @!P2 STS [UR20+0x8], R2 ;  /* 0x00000802ff00a988 */ /* 0x0009e40008000814 */
.L_x_44:
[----:B------:R-:W-:Y:S05]  /*1140*/  BSYNC B4 ;  /* 0x0000000000047941 */ /* 0x000fea0003800000 */
.L_x_39:
[----:B------:R-:W-:Y:S05]  /*1150*/  WARPSYNC.ALL ;  /* 0x0000000000007948 */ /* 0x000fea0003800000 */
[----:B------:R-:W-:Y:S01]  /*1160*/  UIADD3 UR5, UR5, 0x100, URZ ;  /* 0x0000010005057890 */ /* 0x000fe2000fffe03f */
[----:B------:R-:W-:Y:S01]  /*1170*/  ISETP.GE.AND P1, PT, R13, 0x1, PT ;  /* 0x000000010d00780c */ /* 0x000fe20003f26270 */
[----:B------:R-:W-:Y:S01]  /*1180*/  IMAD.MOV.U32 R24, RZ, RZ, RZ ;  /* 0x000000ffff187224 */ /* 0x000fe200078e00ff */
[----:B------:R-:W-:Y:S01]  /*1190*/  SHF.R.U32.HI R7, RZ, 0x5, R0 ;  /* 0x00000005ff077819 */ /* 0x000fe20000011600 */
[----:B------:R-:W-:-:S04]  /*11a0*/  UIADD3 UR26, UP0, UR5, UR26, URZ ;  /* 0x0000001a051a7290 */ /* 0x000fc8000ff1e03f */
[----:B------:R-:W-:Y:S01]  /*11b0*/  ULEA.HI.X.SX32 UR27, UR5, UR27, 0x1, UP0 ;  /* 0x0000001b051b7291 */ /* 0x000fe200080f0e3f */
[----:B------:R-:W-:Y:S11]  /*11c0*/  @P0 BRA `(.L_x_45) ;  /* 0x0000000000280947 */ /* 0x000ff60003800000 */
[----:B-1-34-:R-:W1:Y:S01]  /*11d0*/  S2R R2, SR_LANEID ;  /* 0x0000000000027919 */ /* 0x01ae620000000000 */
[----:B------:R-:W-:Y:S05]  /*11e0*/  WARPSYNC.ALL ;  /* 0x0000000000007948 */ /* 0x000fea0003800000 */
[----:B-1----:R-:W-:-:S05]  /*11f0*/  IMAD.SHL.U32 R4, R2, 0x4, RZ ;  /* 0x0000000402047824 */ /* 0x002fca00078e00ff */
[----:B------:R-:W1:Y:S01]  /*1200*/  LDS R5, [R4+UR20] ;  /* 0x0000001404057984 */ /* 0x000e620008000800 */
[----:B------:R-:W-:-:S05]  /*1210*/  IADD3 R2, P3, R4, UR26, RZ ;  /* 0x0000001a04027c10 */ /* 0x000fca000ff7e0ff */
[----:B------:R-:W-:-:S05]  /*1220*/  IMAD.X R3, RZ, RZ, UR27, P3 ;  /* 0x0000001bff037e24 */ /* 0x000fca00098e06ff */
[----:B-1----:R1:W3:Y:S01]  /*1230*/  ATOMG.E.EXCH.STRONG.GPU PT, RZ, [R2], R5 ;  /* 0x0000000502ff73a8 */ /* 0x0022e200041ee100 */
[----:B------:R-:W-:-:S04]  /*1240*/  DEPBAR {5,4,3,2,1,0} ;  /* 0x0000003f0000791a */ /* 0x000fc80000000000 */
[----:B------:R1:W-:Y:S01]  /*1250*/  UTMACCTL.IV [UR26] ;  /* 0x000000001a0079b9 */ /* 0x0003e20008000000 */
[----:B------:R-:W-:Y:S01]  /*1260*/  NOP ;  /* 0x0000000000007918 */ /* 0x000fe20000000000 */
.L_x_45:
[----:B------:R-:W-:Y:S05]  /*1270*/  @P0 BRA `(.L_x_46) ;  /* 0x00000000000c0947 */ /* 0x000fea0003800000 */
[----:B------:R0:W-:Y:S01]  /*1280*/  UTMACMDFLUSH ;  /* 0x00000000000079b7 */ /* 0x0001e20000000000 */
[----:B------:R-:W-:Y:S05]  /*1290*/  @P0 BRA `(.L_x_46) ;  /* 0x0000000000040947 */ /* 0x000fea0003800000 */
[----:B------:R-:W-:-:S04]  /*12a0*/  DEPBAR.LE SB0, 0x0 ;  /* 0x000080000000791a */ /* 0x000fc80000000000 */
.L_x_46:
[----:B------:R-:W-:Y:S05]  /*12b0*/  WARPSYNC.ALL ;  /* 0x0000000000007948 */ /* 0x000fea0003800000 */
[----:B---3--:R-:W-:Y:S01]  /*12c0*/  BAR.SYNC.DEFER_BLOCKING 0x0 ;  /* 0x0000000000007b1d */ /* 0x008fe20000010000 */
[----:B------:R-:W-:Y:S01]  /*12d0*/  R2UR UR21, R7 ;  /* 0x00000000071572ca */ /* 0x000fe200000e0000 */
[----:B------:R-:W-:Y:S01]  /*12e0*/  USHF.L.U32 UR15, UR32, 0x8, URZ ;  /* 0x00000008200f7899 */ /* 0x000fe2000800063f */
[----:B------:R-:W-:Y:S01]  /*12f0*/  IMAD.MOV.U32 R25, RZ, RZ, RZ ;  /* 0x000000ffff197224 */ /* 0x000fe200078e00ff */
[----:B------:R-:W-:Y:S02]  /*1300*/  CS2R R26, SRZ ;  /* 0x00000000001a7805 */ /* 0x000fe4000001ff00 */
[----:B------:R-:W-:Y:S01]  /*1310*/  CS2R R28, SRZ ;  /* 0x00000000001c7805 */ /* 0x000fe2000001ff00 */
[----:B------:R-:W-:Y:S01]  /*1320*/  VOTEU.ALL UP0, P2 ;  /* 0x00000000003f7886 */ /* 0x000fe20001000000 */
[----:B------:R-:W-:Y:S01]  /*1330*/  UMOV UR6, 0x1 ;  /* 0x0000000100067882 */ /* 0x000fe20000000000 */
[----:B------:R-:W-:Y:S01]  /*1340*/  VOTEU.ALL UP1, P2 ;  /* 0x00000000003f7886 */ /* 0x000fe20001020000 */
[----:B------:R-:W-:Y:S01]  /*1350*/  VOTEU.ALL UP2, P2 ;  /* 0x00000000003f7886 */ /* 0x000fe20001040000 */
[----:B------:R-:W-:Y:S01]  /*1360*/  VOTEU.ALL UP3, P2 ;  /* 0x00000000003f7886 */ /* 0x000fe20001060000 */
[----:B------:R-:W-:-:S04]  /*1370*/  @!UP0 UIADD3 UR8, -UR6, 0x100000, URZ ;  /* 0x0010000006088890 */ /* 0x000fc8000fffe13f */
[----:B------:R-:W-:Y:S02]  /*1380*/  @!UP0 USHF.L.U32 UR9, UR8, 0xb, URZ ;  /* 0x0000000b08098899 */ /* 0x000fe4000800063f */
[----:B------:R-:W-:Y:S01]  /*1390*/  @!UP0 USHF.L.U32 UR8, UR8, 0x1, URZ ;  /* 0x0000000108088899 */ /* 0x000fe2000800063f */
[----:B------:R-:W-:Y:S01]  /*13a0*/  CS2R R30, SRZ ;  /* 0x00000000001e7805 */ /* 0x000fe2000001ff00 */
        /* <DEDUP_REMOVED lines=12> */
[----:B------:R-:W-:Y:S01]  /*1470*/  VOTEU.ALL UP0, P2 ;  /* 0x00000000003f7886 */ /* 0x000fe20001000000 */
[----:B------:R-:W-:Y:S02]  /*1480*/  CS2R R38, SRZ ;  /* 0x0000000000267805 */ /* 0x000fe4000001ff00 */
[----:B------:R-:W-:Y:S02]  /*1490*/  CS2R R40, SRZ ;  /* 0x0000000000287805 */ /* 0x000fe4000001ff00 */
[----:B------:R-:W-:Y:S02]  /*14a0*/  CS2R R42, SRZ ;  /* 0x00000000002a7805 */ /* 0x000fe4000001ff00 */
[----:B------:R-:W-:Y:S01]  /*14b0*/  CS2R R44, SRZ ;  /* 0x00000000002c7805 */ /* 0x000fe2000001ff00 */
[----:B------:R-:W3:Y:S02]  /*14c0*/  FENCE.VIEW.ASYNC.S ;  /* 0x00000000000073c6 */ /* 0x000ee40000000000 */
[----:B---3--:R-:W3:Y:S02]  /*14d0*/  @!UP0 SYNCS.EXCH.64 URZ, [UR20+0x50000], UR8 ;  /* 0x05000008143f85b2 */ /* 0x008ee40008000100 */
[----:B---3--:R-:W-:Y:S01]  /*14e0*/  BAR.SYNC.DEFER_BLOCKING 0x0 ;  /* 0x0000000000007b1d */ /* 0x008fe20000010000 */
[----:B------:R-:W-:-:S02]  /*14f0*/  CS2R R46, SRZ ;  /* 0x00000000002e7805 */ /* 0x000fc4000001ff00 */
[----:B------:R-:W-:Y:S02]  /*1500*/  CS2R R48, SRZ ;  /* 0x0000000000307805 */ /* 0x000fe4000001ff00 */
[----:B------:R-:W-:Y:S02]  /*1510*/  CS2R R50, SRZ ;  /* 0x0000000000327805 */ /* 0x000fe4000001ff00 */
[----:B------:R-:W-:Y:S02]  /*1520*/  CS2R R52, SRZ ;  /* 0x0000000000347805 */ /* 0x000fe4000001ff00 */
[----:B------:R-:W-:Y:S02]  /*1530*/  CS2R R54, SRZ ;  /* 0x0000000000367805 */ /* 0x000fe4000001ff00 */
[----:B------:R-:W-:Y:S02]  /*1540*/  CS2R R56, SRZ ;  /* 0x0000000000387805 */ /* 0x000fe4000001ff00 */
        /* <DEDUP_REMOVED lines=16> */
[----:B------:R-:W-:Y:S01]  /*1650*/  CS2R R90, SRZ ;  /* 0x00000000005a7805 */ /* 0x000fe2000001ff00 */
[----:B------:R3:W4:Y:S02]  /*1660*/  @!UP1 SYNCS.EXCH.64 URZ, [UR20+0x50008], UR10 ;  /* 0x0500080a143f95b2 */ /* 0x0007240008000100 */
[----:B----4-:R-:W-:Y:S01]  /*1670*/  BAR.SYNC.DEFER_BLOCKING 0x0 ;  /* 0x0000000000007b1d */ /* 0x010fe20000010000 */
        /* <DEDUP_REMOVED lines=9> */
[----:B------:R-:W-:Y:S01]  /*1710*/  CS2R R110, SRZ ;  /* 0x00000000006e7805 */ /* 0x000fe2000001ff00 */
[----:B---3--:R-:W-:Y:S01]  /*1720*/  USHF.L.U32 UR11, UR33, 0x6, URZ ;  /* 0x00000006210b7899 */ /* 0x008fe2000800063f */
        /* <DEDUP_REMOVED lines=12> */
[----:B------:R3:W4:Y:S02]  /*17f0*/  @!UP2 SYNCS.EXCH.64 URZ, [UR20+0x50010], UR12 ;  /* 0x0500100c143fa5b2 */ /* 0x0007240008000100 */
[----:B----4-:R-:W-:Y:S01]  /*1800*/  BAR.SYNC.DEFER_BLOCKING 0x0 ;  /* 0x0000000000007b1d */ /* 0x010fe20000010000 */
[----:B------:R-:W-:Y:S02]  /*1810*/  CS2R R136, SRZ ;  /* 0x0000000000887805 */ /* 0x000fe4000001ff00 */
[----:B------:R-:W-:-:S02]  /*1820*/  CS2R R138, SRZ ;  /* 0x00000000008a7805 */ /* 0x000fc4000001ff00 */
[----:B------:R-:W-:Y:S02]  /*1830*/  CS2R R140, SRZ ;  /* 0x00000000008c7805 */ /* 0x000fe4000001ff00 */
[----:B------:R-:W-:Y:S02]  /*1840*/  CS2R R142, SRZ ;  /* 0x00000000008e7805 */ /* 0x000fe4000001ff00 */
[----:B------:R-:W-:Y:S02]  /*1850*/  CS2R R144, SRZ ;  /* 0x0000000000907805 */ /* 0x000fe4000001ff00 */
[----:B------:R-:W-:Y:S02]  /*1860*/  CS2R R146, SRZ ;  /* 0x0000000000927805 */ /* 0x000fe4000001ff00 */
[----:B------:R-:W-:Y:S02]  /*1870*/  CS2R R148, SRZ ;  /* 0x0000000000947805 */ /* 0x000fe4000001ff00 */
[----:B------:R-:W-:Y:S01]  /*1880*/  CS2R R150, SRZ ;  /* 0x0000000000967805 */ /* 0x000fe2000001ff00 */
[----:B------:R3:W4:Y:S01]  /*1890*/  @!UP3 SYNCS.EXCH.64 URZ, [UR20+0x50018], UR6 ;  /* 0x05001806143fb5b2 */ /* 0x0007220008000100 */
[----:B------:R-:W-:Y:S05]  /*18a0*/  @!P1 BRA `(.L_x_47) ;  /* 0x0000000800649947 */ /* 0x000fea0003800000 */
        /* <DEDUP_REMOVED lines=64> */
[----:B------:R-:W-:Y:S01]  /*1cb0*/  UMOV UR5, URZ ;  /* 0x0000003f00057c82 */ /* 0x000fe20008000000 */
[----:B---3--:R-:W-:-:S05]  /*1cc0*/  UMOV UR6, URZ ;  /* 0x0000003f00067c82 */ /* 0x008fca0008000000 */
.L_x_49:
[----:B----4-:R-:W-:Y:S01]  /*1cd0*/  BAR.SYNC.DEFER_BLOCKING 0x0 ;  /* 0x0000000000007b1d */ /* 0x010fe20000010000 */
[----:B------:R-:W-:Y:S01]  /*1ce0*/  ULEA UR31, UR5, UR20, 0x3 ;  /* 0x00000014051f7291 */ /* 0x000fe2000f8e183f */
[----:B-1----:R-:W-:Y:S01]  /*1cf0*/  @!P2 IMAD.MOV.U32 R3, RZ, RZ, 0x14000 ;  /* 0x00014000ff03a424 */ /* 0x002fe200078e00ff */
[----:B------:R-:W-:Y:S01]  /*1d00*/  ELECT P0, URZ, PT ;  /* 0x00000000003f782f */ /* 0x000fe20003800000 */
[----:B------:R-:W-:Y:S01]  /*1d10*/  IMAD.U32 R2, RZ, RZ, UR4 ;  /* 0x00000004ff027e24 */ /* 0x000fe2000f8e00ff */
[----:B------:R-:W-:Y:S02]  /*1d20*/  ULEA UR7, UR5, UR20, 0xe ;  /* 0x0000001405077291 */ /* 0x000fe4000f8e703f */
[----:B------:R-:W-:Y:S01]  /*1d30*/  ISETP.LT.U32.AND P0, PT, R6, 0x40, P0 ;  /* 0x000000400600780c */ /* 0x000fe20000701070 */
[----:B------:R-:W-:Y:S01]  /*1d40*/  ULEA UR18, UR5, UR20, 0x10 ;  /* 0x0000001405127291 */ /* 0x000fe2000f8e803f */
[----:B------:R-:W-:Y:S01]  /*1d50*/  SHF.L.U32 R2, R2, 0x1f, RZ ;  /* 0x0000001f02027819 */ /* 0x000fe200000006ff */
[----:B------:R-:W-:-:S02]  /*1d60*/  ULOP3.LUT UR8, UR21, 0x1, URZ, 0xc0, !UPT ;  /* 0x0000000115087892 */ /* 0x000fc4000f8ec03f */
[----:B------:R-:W-:Y:S02]  /*1d70*/  UIADD3 UR7, UR7, 0x40000, URZ ;  /* 0x0004000007077890 */ /* 0x000fe4000fffe03f */
[----:B------:R-:W-:Y:S02]  /*1d80*/  ULEA UR10, UR8, UR6, 0x6 ;  /* 0x00000006080a7291 */ /* 0x000fe4000f8e303f */
[----:B------:R-:W-:Y:S02]  /*1d90*/  ULEA UR12, UR8, UR18, 0xf ;  /* 0x00000012080c7291 */ /* 0x000fe4000f8e783f */
[----:B------:R-:W-:Y:S02]  /*1da0*/  ULEA UR8, UR8, UR7, 0xd ;  /* 0x0000000708087291 */ /* 0x000fe4000f8e683f */
[----:B------:R-:W-:Y:S01]  /*1db0*/  VOTEU.ANY UP0, P0 ;  /* 0x00000000003f7886 */ /* 0x000fe20000000100 */
[----:B------:R-:W-:Y:S01]  /*1dc0*/  VOTEU.ANY UP2, P0 ;  /* 0x00000000003f7886 */ /* 0x000fe20000040100 */
[----:B------:R-:W-:Y:S01]  /*1dd0*/  ELECT P1, URZ, PT ;  /* 0x00000000003f782f */ /* 0x000fe20003820000 */
[----:B------:R1:W-:Y:S01]  /*1de0*/  @!P2 SYNCS.ARRIVE.TRANS64 RZ, [UR31+0x50000], R3 ;  /* 0x05000003ffffa9a7 */ /* 0x0003e2000800001f */
[----:B------:R-:W-:Y:S01]  /*1df0*/  BAR.SYNC.DEFER_BLOCKING 0x0 ;  /* 0x0000000000007b1d */ /* 0x000fe20000010000 */
[----:B------:R-:W-:Y:S01]  /*1e00*/  @UP0 UIADD3 UR9, UR31, 0x50000, URZ ;  /* 0x000500001f090890 */ /* 0x000fe2000fffe03f */
[----:B------:R-:W-:Y:S01]  /*1e10*/  ISETP.LT.U32.AND P1, PT, R6, 0x40, P1 ;  /* 0x000000400600780c */ /* 0x000fe20000f21070 */
[----:B------:R-:W-:-:S02]  /*1e20*/  USHF.R.U32.HI UR30, URZ, 0x4, UR7 ;  /* 0x000000043f1e7899 */ /* 0x000fc40008011607 */
[----:B------:R-:W-:Y:S01]  /*1e30*/  USHF.R.U32.HI UR18, URZ, 0x4, UR18 ;  /* 0x000000043f127899 */ /* 0x000fe20008011612 */
[----:B------:R-:W-:Y:S01]  /*1e40*/  @UP0 UMOV UR16, UR22 ;  /* 0x0000001600100c82 */ /* 0x000fe20008000000 */
[----:B------:R-:W-:Y:S01]  /*1e50*/  @UP0 UMOV UR17, UR23 ;  /* 0x0000001700110c82 */ /* 0x000fe20008000000 */
[----:B------:R-:W-:Y:S01]  /*1e60*/  UMOV UR14, UR10 ;  /* 0x0000000a000e7c82 */ /* 0x000fe20008000000 */
[----:B------:R-:W-:Y:S02]  /*1e70*/  USGXT.U32 UR30, UR30, 0xe ;  /* 0x0000000e1e1e789a */ /* 0x000fe40008000000 */
[----:B------:R-:W-:Y:S01]  /*1e80*/  USGXT.U32 UR18, UR18, 0xe ;  /* 0x0000000e1212789a */ /* 0x000fe20008000000 */
[----:B------:R-:W-:-:S03]  /*1e90*/  UMOV UR19, 0x40000040 ;  /* 0x4000004000137882 */ /* 0x000fc60000000000 */
[----:B------:R-:W-:Y:S01]  /*1ea0*/  VOTEU.ANY UP1, P1 ;  /* 0x00000000003f7886 */ /* 0x000fe20000820100 */
[----:B------:R-:W-:-:S04]  /*1eb0*/  VOTEU.ANY UP3, P1 ;  /* 0x00000000003f7886 */ /* 0x000fc80000860100 */
[----:B------:R-:W-:Y:S01]  /*1ec0*/  @UP1 UIADD3 UR13, UR31, 0x50000, URZ ;  /* 0x000500001f0d1890 */ /* 0x000fe2000fffe03f */
[----:B------:R-:W-:Y:S01]  /*1ed0*/  @UP1 UMOV UR28, UR24 ;  /* 0x00000018001c1c82 */ /* 0x000fe20008000000 */
[----:B------:R-:W-:Y:S01]  /*1ee0*/  @UP1 UMOV UR29, UR25 ;  /* 0x00000019001d1c82 */ /* 0x000fe20008000000 */
[----:B------:R3:W-:Y:S01]  /*1ef0*/  @UP2 UTMALDG.2D [UR8], [UR16] ;  /* 0x00000008100025b4 */ /* 0x0007e20008008000 */
[----:B------:R4:W-:Y:S06]  /*1f00*/  MEMBAR.ALL.CTA ;  /* 0x0000000000007992 */ /* 0x0009ec0000008000 */
[----:B----4-:R-:W4:Y:S01]  /*1f10*/  FENCE.VIEW.ASYNC.S ;  /* 0x00000000000073c6 */ /* 0x010f220000000000 */
[----:B---3--:R-:W-:Y:S01]  /*1f20*/  UMOV UR16, UR30 ;  /* 0x0000001e00107c82 */ /* 0x008fe20008000000 */
[----:B------:R-:W-:Y:S01]  /*1f30*/  UMOV UR17, 0x40000040 ;  /* 0x4000004000117882 */ /* 0x000fe20000000000 */
[----:B----4-:R-:W-:Y:S06]  /*1f40*/  BAR.SYNC.DEFER_BLOCKING 0x0 ;  /* 0x0000000000007b1d */ /* 0x010fec0000010000 */
[----:B------:R1:W-:Y:S02]  /*1f50*/  @UP3 UTMALDG.2D [UR12], [UR28] ;  /* 0x0000000c1c0035b4 */ /* 0x0003e40008008000 */
[----:B------:R-:W-:Y:S06]  /*1f60*/  BAR.SYNC.DEFER_BLOCKING 0x0 ;  /* 0x0000000000007b1d */ /* 0x000fec0000010000 */
[----:B------:R-:W3:Y:S02]  /*1f70*/  SYNCS.PHASECHK.TRANS64.TRYWAIT P0, [UR31+0x50000], R2 ;  /* 0x05000002ff0075a7 */ /* 0x000ee4000800015f */
[----:B-1-3--:R-:W-:Y:S05]  /*1f80*/  @!P0 BRA `(.L_x_48) ;  /* 0x00000008007c8947 */ /* 0x00afea0003800000 */
.L_x_50:
[----:B------:R-:W-:Y:S02]  /*1f90*/  WARPGROUP.DEPBAR.LE gsb0, 0x0 ;  /* 0x00008000000079c5 */ /* 0x000fe40000010000 */
[----:B------:R-:W-:Y:S01]  /*1fa0*/  WARPGROUP.ARRIVE ;  /* 0x00000000000079c5 */ /* 0x000fe20000000000 */
[----:B------:R-:W-:Y:S01]  /*1fb0*/  UMOV UR7, URZ ;  /* 0x0000003f00077c82 */ /* 0x000fe20008000000 */
[----:B------:R-:W-:Y:S01]  /*1fc0*/  UMOV UR8, URZ ;  /* 0x0000003f00087c82 */ /* 0x000fe20008000000 */
[----:B------:R-:W1:Y:S01]  /*1fd0*/  LDC R2, c[0x0][0x230] ;  /* 0x00008c00ff027b82 */ /* 0x000e620000000800 */
[----:B------:R-:W-:Y:S02]  /*1fe0*/  UIADD3 UR6, UR6, 0x80, URZ ;  /* 0x0000008006067890 */ /* 0x000fe4000fffe03f */
[----:B------:R-:W-:Y:S01]  /*1ff0*/  HGMMA.64x256x16.F32.BF16 R24, gdesc[UR16], R24 ;  /* 0x03e00000101879f0 */ /* 0x000fe20008701818 */
[----:B------:R-:W-:Y:S02]  /*2000*/  UIADD3 UR18, UP1, UR18, 0x2, URZ ;  /* 0x0000000212127890 */ /* 0x000fe4000ff3e03f */
[----:B------:R-:W-:-:S02]  /*2010*/  UIADD3 UR16, UP0, UR30, 0x2, URZ ;  /* 0x000000021e107890 */ /* 0x000fc4000ff1e03f */
[----:B------:R-:W-:Y:S02]  /*2020*/  UIADD3.X UR19, UR8, 0x40000040, URZ, UP1, !UPT ;  /* 0x4000004008137890 */ /* 0x000fe40008ffe43f */
[----:B------:R-:W-:Y:S02]  /*2030*/  UIADD3.X UR17, UR7, 0x40000040, URZ, UP0, !UPT ;  /* 0x4000004007117890 */ /* 0x000fe400087fe43f */
[----:B------:R-:W-:Y:S02]  /*2040*/  UIADD3.64 UR30, UR18, 0x2, URZ ;  /* 0x00000002121e7897 */ /* 0x000fe4000fffe03f */
[----:B------:R-:W-:Y:S02]  /*2050*/  UIADD3.64 UR28, UR16, 0x2, URZ ;  /* 0x00000002101c7897 */ /* 0x000fe4000fffe03f */
[----:B------:R-:W-:-:S04]  /*2060*/  UIADD3 UR5, UR5, 0x1, URZ ;  /* 0x0000000105057890 */ /* 0x000fc8000fffe03f */
[----:B------:R-:W-:Y:S01]  /*2070*/  UISETP.NE.U32.AND UP0, UPT, UR5, 0x4, UPT ;  /* 0x000000040500788c */ /* 0x000fe2000bf05070 */
[----:B-1----:R-:W-:-:S03]  /*2080*/  ISETP.LE.AND P0, PT, R2, UR6, PT ;  /* 0x0000000602007c0c */ /* 0x002fc6000bf03270 */
[----:B------:R-:W-:Y:S02]  /*2090*/  USEL UR7, URZ, 0x1, UP0 ;  /* 0x000000013f077887 */ /* 0x000fe40008000000 */
[----:B------:R-:W-:Y:S02]  /*20a0*/  USEL UR5, UR5, URZ, UP0 ;  /* 0x0000003f05057287 */ /* 0x000fe40008000000 */
[----:B------:R-:W-:-:S03]  /*20b0*/  ULOP3.LUT UR4, UR4, UR7, URZ, 0x3c, !UPT ;  /* 0x0000000704047292 */ /* 0x000fc6000f8e3c3f */
[----:B------:R-:W-:-:S15]  /*20c0*/  HGMMA.64x256x16.F32.BF16 R24, gdesc[UR16], R24 ;  /* 0x03e00000101879f0 */ /* 0x000fde0008701818 */
[----:B------:R-:W-:-:S13]  /*20d0*/  NOP ;  /* 0x0000000000007918 */ /* 0x000fda0000000000 */
[----:B------:R-:W-:Y:S01]  /*20e0*/  HGMMA.64x256x16.F32.BF16 R24, gdesc[UR28], R24 ;  /* 0x03e000001c1879f0 */ /* 0x000fe20008701818 */
[----:B------:R-:W-:Y:S02]  /*20f0*/  UIADD3.64 UR30, UR18, 0x4, URZ ;  /* 0x00000004121e7897 */ /* 0x000fe4000fffe03f */
[----:B------:R-:W-:-:S15]  /*2100*/  UIADD3.64 UR28, UR16, 0x4, URZ ;  /* 0x00000004101c7897 */ /* 0x000fde000fffe03f */
[----:B------:R-:W-:-:S10]  /*2110*/  NOP ;  /* 0x0000000000007918 */ /* 0x000fd40000000000 */
        /* <DEDUP_REMOVED lines=10> */
[----:B------:R-:W-:Y:S02]  /*21c0*/  UIADD3.64 UR28, UR16, 0x202, URZ ;  /* 0x00000202101c7897 */ /* 0x000fe4000fffe03f */
[----:B------:R-:W-:Y:S02]  /*21d0*/  UIADD3.64 UR18, UR18, 0x804, URZ ;  /* 0x0000080412127897 */ /* 0x000fe4000fffe03f */
[----:B------:R-:W-:-:S15]  /*21e0*/  UIADD3.64 UR16, UR16, 0x204, URZ ;  /* 0x0000020410107897 */ /* 0x000fde000fffe03f */
[----:B------:R-:W-:-:S06]  /*21f0*/  NOP ;  /* 0x0000000000007918 */ /* 0x000fcc0000000000 */
[----:B------:R-:W-:-:S15]  /*2200*/  HGMMA.64x256x16.F32.BF16 R24, gdesc[UR28], R24 ;  /* 0x03e000001c1879f0 */ /* 0x000fde0008701818 */
[----:B------:R-:W-:-:S13]  /*2210*/  NOP ;  /* 0x0000000000007918 */ /* 0x000fda0000000000 */
[----:B------:R-:W-:Y:S01]  /*2220*/  HGMMA.64x256x16.F32.BF16 R24, gdesc[UR16], R24, gsb0 ;  /* 0x03e00000101879f0 */ /* 0x000fe20008001818 */
[----:B------:R-:W-:Y:S05]  /*2230*/  @!P0 BRA `(.L_x_49) ;  /* 0xfffffff800a48947 */ /* 0x000fea000383ffff */
.L_x_47:
[----:B------:R-:W-:Y:S02]  /*2240*/  WARPGROUP.DEPBAR.LE gsb0, 0x0 ;  /* 0x00008000000079c5 */ /* 0x000fe40000010000 */
[----:B----4-:R-:W-:Y:S01]  /*2250*/  BAR.SYNC.DEFER_BLOCKING 0x0 ;  /* 0x0000000000007b1d */ /* 0x010fe20000010000 */
[C---:B-1----:R-:W-:Y:S01]  /*2260*/  IMAD.SHL.U32 R2, R0.reuse, 0x80, RZ ;  /* 0x0000008000027824 */ /* 0x042fe200078e00ff */
[----:B------:R-:W-:Y:S01]  /*2270*/  F2FP.BF16.F32.PACK_AB R24, R25, R24 ;  /* 0x000000181918723e */ /* 0x000fe200000010ff */
[----:B------:R-:W-:Y:S01]  /*2280*/  IMAD.SHL.U32 R3, R0, 0x10, RZ ;  /* 0x0000001000037824 */ /* 0x000fe200078e00ff */
[----:B------:R-:W-:Y:S01]  /*2290*/  F2FP.BF16.F32.PACK_AB R25, R27, R26 ;  /* 0x0000001a1b19723e */ /* 0x000fe200000010ff */
[----:B------:R-:W-:Y:S01]  /*22a0*/  ULOP3.LUT UR21, UR21, 0x3, URZ, 0xc0, !UPT ;  /* 0x0000000315157892 */ /* 0x000fe2000f8ec03f */
[----:B------:R-:W-:Y:S01]  /*22b0*/  LOP3.LUT R2, R2, 0x780, RZ, 0xc0, !PT ;  /* 0x0000078002027812 */ /* 0x000fe200078ec0ff */
[----:B------:R-:W-:Y:S01]  /*22c0*/  UMOV UR10, UR11 ;  /* 0x0000000b000a7c82 */ /* 0x000fe20008000000 */
[----:B------:R-:W-:Y:S01]  /*22d0*/  F2FP.BF16.F32.PACK_AB R56, R57, R56 ;  /* 0x000000383938723e */ /* 0x000fe200000010ff */
[----:B------:R-:W-:Y:S01]  /*22e0*/  ULEA UR9, UR21, UR15, 0x6 ;  /* 0x0000000f15097291 */ /* 0x000fe2000f8e303f */
[----:B------:R-:W-:Y:S01]  /*22f0*/  LOP3.LUT R3, R2, 0x70, R3, 0xf8, !PT ;  /* 0x0000007002037812 */ /* 0x000fe200078ef803 */
[----:B------:R-:W-:Y:S01]  /*2300*/  ULEA UR8, UR21, UR20, 0xd ;  /* 0x0000001415087291 */ /* 0x000fe2000f8e683f */
[----:B------:R-:W-:-:S02]  /*2310*/  F2FP.BF16.F32.PACK_AB R26, R29, R28 ;  /* 0x0000001c1d1a723e */ /* 0x000fc400000010ff */
[----:B------:R-:W-:Y:S02]  /*2320*/  ELECT P0, URZ, PT ;  /* 0x00000000003f782f */ /* 0x000fe40003800000 */
[----:B------:R-:W-:Y:S01]  /*2330*/  LOP3.LUT R3, R3, 0x10, R0, 0x78, !PT ;  /* 0x0000001003037812 */ /* 0x000fe200078e7800 */
[----:B------:R-:W-:Y:S01]  /*2340*/  IMAD.SHL.U32 R0, R0, 0x40, RZ ;  /* 0x0000004000007824 */ /* 0x000fe200078e00ff */
[----:B------:R-:W-:Y:S02]  /*2350*/  F2FP.BF16.F32.PACK_AB R27, R31, R30 ;  /* 0x0000001e1f1b723e */ /* 0x000fe400000010ff */
[----:B------:R-:W-:Y:S02]  /*2360*/  F2FP.BF16.F32.PACK_AB R57, R59, R58 ;  /* 0x0000003a3b39723e */ /* 0x000fe400000010ff */
[----:B------:R-:W-:Y:S02]  /*2370*/  LOP3.LUT R0, R3, 0x1800, R0, 0xf8, !PT ;  /* 0x0000180003007812 */ /* 0x000fe400078ef800 */
[----:B------:R-:W-:Y:S01]  /*2380*/  F2FP.BF16.F32.PACK_AB R88, R89, R88 ;  /* 0x000000585958723e */ /* 0x000fe200000010ff */
[----:B------:R-:W1:Y:S02]  /*2390*/  @!P2 SYNCS.CCTL.IV [UR20+0x50000] ;  /* 0x05000000ff00a9b1 */ /* 0x000e640008000014 */
[----:B-1----:R-:W-:Y:S01]  /*23a0*/  BAR.SYNC.DEFER_BLOCKING 0x0 ;  /* 0x0000000000007b1d */ /* 0x002fe20000010000 */
[C---:B------:R-:W-:Y:S01]  /*23b0*/  LOP3.LUT R3, R0.reuse, 0x20, RZ, 0x3c, !PT ;  /* 0x0000002000037812 */ /* 0x040fe200078e3cff */
[----:B------:R-:W-:Y:S01]  /*23c0*/  VIADD R2, R0, UR20 ;  /* 0x0000001400027c36 */ /* 0x000fe20008000000 */
[----:B------:R-:W-:-:S02]  /*23d0*/  F2FP.BF16.F32.PACK_AB R58, R61, R60 ;  /* 0x0000003c3d3a723e */ /* 0x000fc400000010ff */
[----:B------:R-:W-:Y:S01]  /*23e0*/  F2FP.BF16.F32.PACK_AB R59, R63, R62 ;  /* 0x0000003e3f3b723e */ /* 0x000fe200000010ff */
[----:B------:R-:W-:Y:S01]  /*23f0*/  VIADD R3, R3, UR20 ;  /* 0x0000001403037c36 */ /* 0x000fe20008000000 */
[----:B------:R-:W-:Y:S02]  /*2400*/  F2FP.BF16.F32.PACK_AB R89, R91, R90 ;  /* 0x0000005a5b59723e */ /* 0x000fe400000010ff */
[----:B------:R-:W-:Y:S02]  /*2410*/  F2FP.BF16.F32.PACK_AB R120, R121, R120 ;  /* 0x000000787978723e */ /* 0x000fe400000010ff */
[----:B------:R-:W-:Y:S02]  /*2420*/  F2FP.BF16.F32.PACK_AB R32, R33, R32 ;  /* 0x000000202120723e */ /* 0x000fe400000010ff */
[----:B------:R-:W-:Y:S02]  /*2430*/  F2FP.BF16.F32.PACK_AB R90, R93, R92 ;  /* 0x0000005c5d5a723e */ /* 0x000fe400000010ff */
[----:B------:R-:W-:-:S02]  /*2440*/  F2FP.BF16.F32.PACK_AB R91, R95, R94 ;  /* 0x0000005e5f5b723e */ /* 0x000fc400000010ff */
[----:B------:R-:W-:Y:S02]  /*2450*/  F2FP.BF16.F32.PACK_AB R121, R123, R122 ;  /* 0x0000007a7b79723e */ /* 0x000fe400000010ff */
[----:B------:R-:W-:Y:S02]  /*2460*/  F2FP.BF16.F32.PACK_AB R33, R35, R34 ;  /* 0x000000222321723e */ /* 0x000fe400000010ff */
[----:B------:R-:W-:Y:S02]  /*2470*/  F2FP.BF16.F32.PACK_AB R64, R65, R64 ;  /* 0x000000404140723e */ /* 0x000fe400000010ff */
[----:B------:R-:W-:Y:S01]  /*2480*/  F2FP.BF16.F32.PACK_AB R122, R125, R124 ;  /* 0x0000007c7d7a723e */ /* 0x000fe200000010ff */
[----:B------:R-:W1:Y:S02]  /*2490*/  @!P2 SYNCS.CCTL.IV [UR20+0x50008] ;  /* 0x05000800ff00a9b1 */ /* 0x000e640008000014 */
[----:B-1----:R-:W-:Y:S01]  /*24a0*/  BAR.SYNC.DEFER_BLOCKING 0x0 ;  /* 0x0000000000007b1d */ /* 0x002fe20000010000 */
[----:B------:R-:W-:-:S02]  /*24b0*/  F2FP.BF16.F32.PACK_AB R123, R127, R126 ;  /* 0x0000007e7f7b723e */ /* 0x000fc400000010ff */
[----:B------:R-:W-:Y:S02]  /*24c0*/  LOP3.LUT R4, R0, 0x40, RZ, 0x3c, !PT ;  /* 0x0000004000047812 */ /* 0x000fe400078e3cff */
[----:B------:R-:W-:Y:S02]  /*24d0*/  F2FP.BF16.F32.PACK_AB R34, R37, R36 ;  /* 0x000000242522723e */ /* 0x000fe400000010ff */
[----:B------:R-:W-:Y:S01]  /*24e0*/  F2FP.BF16.F32.PACK_AB R35, R39, R38 ;  /* 0x000000262723723e */ /* 0x000fe200000010ff */
[----:B------:R-:W-:Y:S01]  /*24f0*/  VIADD R4, R4, UR20 ;  /* 0x0000001404047c36 */ /* 0x000fe20008000000 */
[----:B------:R-:W-:Y:S02]  /*2500*/  F2FP.BF16.F32.PACK_AB R65, R67, R66 ;  /* 0x000000424341723e */ /* 0x000fe400000010ff */
[----:B------:R-:W-:Y:S02]  /*2510*/  F2FP.BF16.F32.PACK_AB R96, R97, R96 ;  /* 0x000000606160723e */ /* 0x000fe400000010ff */
[----:B------:R-:W-:-:S02]  /*2520*/  F2FP.BF16.F32.PACK_AB R66, R69, R68 ;  /* 0x000000444542723e */ /* 0x000fc400000010ff */
[----:B------:R-:W-:Y:S02]  /*2530*/  F2FP.BF16.F32.PACK_AB R67, R71, R70 ;  /* 0x000000464743723e */ /* 0x000fe400000010ff */
[----:B------:R-:W-:Y:S02]  /*2540*/  F2FP.BF16.F32.PACK_AB R97, R99, R98 ;  /* 0x000000626361723e */ /* 0x000fe400000010ff */
[----:B------:R-:W-:Y:S02]  /*2550*/  F2FP.BF16.F32.PACK_AB R128, R129, R128 ;  /* 0x000000808180723e */ /* 0x000fe400000010ff */
[----:B------:R-:W-:Y:S02]  /*2560*/  F2FP.BF16.F32.PACK_AB R40, R41, R40 ;  /* 0x000000282928723e */ /* 0x000fe400000010ff */
[----:B------:R-:W-:Y:S01]  /*2570*/  F2FP.BF16.F32.PACK_AB R98, R101, R100 ;  /* 0x000000646562723e */ /* 0x000fe200000010ff */
[----:B------:R-:W1:Y:S02]  /*2580*/  @!P2 SYNCS.CCTL.IV [UR20+0x50010] ;  /* 0x05001000ff00a9b1 */ /* 0x000e640008000014 */
[----:B-1----:R-:W-:Y:S01]  /*2590*/  BAR.SYNC.DEFER_BLOCKING 0x0 ;  /* 0x0000000000007b1d */ /* 0x002fe20000010000 */
[----:B------:R-:W-:-:S02]  /*25a0*/  F2FP.BF16.F32.PACK_AB R99, R103, R102 ;  /* 0x000000666763723e */ /* 0x000fc400000010ff */
[----:B------:R-:W-:Y:S02]  /*25b0*/  F2FP.BF16.F32.PACK_AB R129, R131, R130 ;  /* 0x000000828381723e */ /* 0x000fe400000010ff */
[----:B------:R-:W-:Y:S02]  /*25c0*/  F2FP.BF16.F32.PACK_AB R41, R43, R42 ;  /* 0x0000002a2b29723e */ /* 0x000fe400000010ff */
[----:B------:R-:W-:Y:S02]  /*25d0*/  F2FP.BF16.F32.PACK_AB R72, R73, R72 ;  /* 0x000000484948723e */ /* 0x000fe400000010ff */
[----:B------:R-:W-:Y:S02]  /*25e0*/  F2FP.BF16.F32.PACK_AB R130, R133, R132 ;  /* 0x000000848582723e */ /* 0x000fe400000010ff */
[----:B------:R-:W-:Y:S02]  /*25f0*/  F2FP.BF16.F32.PACK_AB R131, R135, R134 ;  /* 0x000000868783723e */ /* 0x000fe400000010ff */
[----:B------:R-:W-:-:S02]  /*2600*/  LOP3.LUT R0, R0, 0x60, RZ, 0x3c, !PT ;  /* 0x0000006000007812 */ /* 0x000fc400078e3cff */
[----:B------:R-:W-:Y:S02]  /*2610*/  F2FP.BF16.F32.PACK_AB R42, R45, R44 ;  /* 0x0000002c2d2a723e */ /* 0x000fe400000010ff */
[----:B------:R-:W-:Y:S01]  /*2620*/  F2FP.BF16.F32.PACK_AB R43, R47, R46 ;  /* 0x0000002e2f2b723e */ /* 0x000fe200000010ff */
[----:B------:R-:W-:Y:S01]  /*2630*/  VIADD R0, R0, UR20 ;  /* 0x0000001400007c36 */ /* 0x000fe20008000000 */
[----:B------:R-:W-:Y:S02]  /*2640*/  F2FP.BF16.F32.PACK_AB R73, R75, R74 ;  /* 0x0000004a4b49723e */ /* 0x000fe400000010ff */
[----:B------:R-:W-:Y:S02]  /*2650*/  F2FP.BF16.F32.PACK_AB R104, R105, R104 ;  /* 0x000000686968723e */ /* 0x000fe400000010ff */
[----:B------:R-:W-:Y:S01]  /*2660*/  F2FP.BF16.F32.PACK_AB R74, R77, R76 ;  /* 0x0000004c4d4a723e */ /* 0x000fe200000010ff */
[----:B------:R-:W1:Y:S02]  /*2670*/  @!P2 SYNCS.CCTL.IV [UR20+0x50018] ;  /* 0x05001800ff00a9b1 */ /* 0x000e640008000014 */
[----:B-1----:R-:W-:Y:S01]  /*2680*/  STSM.16.M88.4 [R2], R24 ;  /* 0x0000001802007844 */ /* 0x002fe20000000200 */
[----:B------:R-:W-:-:S02]  /*2690*/  F2FP.BF16.F32.PACK_AB R75, R79, R78 ;  /* 0x0000004e4f4b723e */ /* 0x000fc400000010ff */
[----:B------:R-:W-:Y:S01]  /*26a0*/  F2FP.BF16.F32.PACK_AB R105, R107, R106 ;  /* 0x0000006a6b69723e */ /* 0x000fe200000010ff */
[----:B------:R-:W-:Y:S01]  /*26b0*/  STSM.16.M88.4 [R2+0x2000], R56 ;  /* 0x0020003802007844 */ /* 0x000fe20000000200 */
[----:B------:R-:W-:Y:S02]  /*26c0*/  F2FP.BF16.F32.PACK_AB R136, R137, R136 ;  /* 0x000000888988723e */ /* 0x000fe400000010ff */
[----:B------:R-:W-:Y:S01]  /*26d0*/  F2FP.BF16.F32.PACK_AB R48, R49, R48 ;  /* 0x000000303130723e */ /* 0x000fe200000010ff */
[----:B------:R-:W-:Y:S01]  /*26e0*/  STSM.16.M88.4 [R2+0x4000], R88 ;  /* 0x0040005802007844 */ /* 0x000fe20000000200 */
[----:B------:R-:W-:Y:S02]  /*26f0*/  F2FP.BF16.F32.PACK_AB R106, R109, R108 ;  /* 0x0000006c6d6a723e */ /* 0x000fe400000010ff */
[----:B------:R-:W-:Y:S01]  /*2700*/  F2FP.BF16.F32.PACK_AB R107, R111, R110 ;  /* 0x0000006e6f6b723e */ /* 0x000fe200000010ff */
[----:B------:R-:W-:Y:S01]  /*2710*/  STSM.16.M88.4 [R2+0x6000], R120 ;  /* 0x0060007802007844 */ /* 0x000fe20000000200 */
[----:B------:R-:W-:-:S02]  /*2720*/  F2FP.BF16.F32.PACK_AB R137, R139, R138 ;  /* 0x0000008a8b89723e */ /* 0x000fc400000010ff */
[----:B------:R-:W-:Y:S01]  /*2730*/  F2FP.BF16.F32.PACK_AB R49, R51, R50 ;  /* 0x000000323331723e */ /* 0x000fe200000010ff */
[----:B------:R-:W-:Y:S01]  /*2740*/  STSM.16.M88.4 [R3], R32 ;  /* 0x0000002003007844 */ /* 0x000fe20000000200 */
        /* <DEDUP_REMOVED lines=8> */
[----:B------:R-:W-:Y:S01]  /*27d0*/  STSM.16.M88.4 [R3+0x6000], R128 ;  /* 0x0060008003007844 */ /* 0x000fe20000000200 */
[----:B------:R-:W-:Y:S02]  /*27e0*/  F2FP.BF16.F32.PACK_AB R112, R113, R112 ;  /* 0x000000707170723e */ /* 0x000fe400000010ff */
[----:B------:R-:W-:Y:S01]  /*27f0*/  F2FP.BF16.F32.PACK_AB R82, R85, R84 ;  /* 0x000000545552723e */ /* 0x000fe200000010ff */
[----:B------:R-:W-:Y:S01]  /*2800*/  STSM.16.M88.4 [R4], R40 ;  /* 0x0000002804007844 */ /* 0x000fe20000000200 */
        /* <DEDUP_REMOVED lines=11> */
[----:B------:R-:W-:Y:S04]  /*28c0*/  STSM.16.M88.4 [R0], R48 ;  /* 0x0000003000007844 */ /* 0x000fe80000000200 */
[----:B------:R-:W-:Y:S04]  /*28d0*/  STSM.16.M88.4 [R0+0x2000], R80 ;  /* 0x0020005000007844 */ /* 0x000fe80000000200 */
[----:B------:R-:W-:Y:S04]  /*28e0*/  STSM.16.M88.4 [R0+0x4000], R112 ;  /* 0x0040007000007844 */ /* 0x000fe80000000200 */
[----:B------:R-:W-:Y:S01]  /*28f0*/  STSM.16.M88.4 [R0+0x6000], R144 ;  /* 0x0060009000007844 */ /* 0x000fe20000000200 */
[----:B------:R1:W-:Y:S06]  /*2900*/  MEMBAR.ALL.CTA ;  /* 0x0000000000007992 */ /* 0x0003ec0000008000 */
[----:B-1----:R-:W1:Y:S02]  /*2910*/  FENCE.VIEW.ASYNC.S ;  /* 0x00000000000073c6 */ /* 0x002e640000000000 */
[----:B-1----:R-:W-:Y:S06]  /*2920*/  BAR.SYNC.DEFER_BLOCKING 0x0 ;  /* 0x0000000000007b1d */ /* 0x002fec0000010000 */
[----:B------:R1:W-:Y:S01]  /*2930*/  UTMASTG.2D [UR8], [UR26] ;  /* 0x000000081a0073b5 */ /* 0x0003e20008008000 */
[----:B------:R0:W-:Y:S01]  /*2940*/  UTMACMDFLUSH ;  /* 0x00000000000079b7 */ /* 0x0001e20000000000 */
[----:B------:R-:W-:-:S04]  /*2950*/  DEPBAR.LE SB0, 0x0 ;  /* 0x000080000000791a */ /* 0x000fc80000000000 */
[----:B------:R-:W-:Y:S06]  /*2960*/  BAR.SYNC.DEFER_BLOCKING 0x0 ;  /* 0x0000000000007b1d */ /* 0x000fec0000010000 */
[----:B-1-3--:R-:W-:Y:S05]  /*2970*/  EXIT ;  /* 0x000000000000794d */ /* 0x00afea0003800000 */
.L_x_48:
[----:B------:R-:W1:Y:S02]  /*2980*/  SYNCS.PHASECHK.TRANS64.TRYWAIT P0, [UR31+0x50000], R2 ;  /* 0x05000002ff0075a7 */ /* 0x000e64000800015f */
[----:B-1----:R-:W-:Y:S05]  /*2990*/  @!P0 BRA `(.L_x_48) ;  /* 0xfffffffc00f88947 */ /* 0x002fea000383ffff */
[----:B------:R-:W-:Y:S05]  /*29a0*/  BRA `(.L_x_50) ;  /* 0xfffffff400787947 */ /* 0x000fea000383ffff */
.L_x_51:
[----:B------:R-:W-:-:S00]  /*29b0*/  BRA `(.L_x_51) ;  /* 0xfffffffc00fc7947 */ /* 0x000fc0000383ffff */
[----:B------:R-:W-:-:S00]  /*29c0*/  NOP ;  /* 0x0000000000007918 */ /* 0x000fc00000000000 */
        /* <DEDUP_REMOVED lines=11> */
.L_x_52:


//--------------------- .nv.shared.gluon_wgmma    --------------------------
	.section	.nv.shared.gluon_wgmma,"aw",@nobits
	.sectionflags	@""
	.align	16
	.zero		1024


//--------------------- .nv.shared.reserved.0     --------------------------
	.section	.nv.shared.reserved.0,"aw",@nobits
	.weak		__nv_reservedSMEM_offset_0_alias
	.size		__nv_reservedSMEM_offset_0_alias, 0, 0
	.other		__nv_reservedSMEM_offset_0_alias,@"STO_CUDA_RESERVED_SHARED STV_DEFAULT"
__nv_reservedSMEM_offset_0_alias:
	.zero		0


//--------------------- .nv.constant0.gluon_wgmma --------------------------
	.section	.nv.constant0.gluon_wgmma,"a",@progbits
	.sectionflags	@""
	.align	4
.nv.constant0.gluon_wgmma:
	.zero		608


//--------------------- SYMBOLS --------------------------

	.type		.nv.reservedSmem.offset0,@object
	.size		.nv.reservedSmem.offset0,0x4
